//
// Generated by NVIDIA NVVM Compiler
//
// Compiler Build ID: CL-36424714
// Cuda compilation tools, release 13.0, V13.0.88
// Based on NVVM 20.0.0
//

.version 9.0
.target sm_100
.address_size 64

	// .globl	_Z14kernel_forwardiiiPKfS0_S0_S0_Pf

.visible .entry _Z14kernel_forwardiiiPKfS0_S0_S0_Pf(
	.param .u32 _Z14kernel_forwardiiiPKfS0_S0_S0_Pf_param_0,
	.param .u32 _Z14kernel_forwardiiiPKfS0_S0_S0_Pf_param_1,
	.param .u32 _Z14kernel_forwardiiiPKfS0_S0_S0_Pf_param_2,
	.param .u64 .ptr .align 1 _Z14kernel_forwardiiiPKfS0_S0_S0_Pf_param_3,
	.param .u64 .ptr .align 1 _Z14kernel_forwardiiiPKfS0_S0_S0_Pf_param_4,
	.param .u64 .ptr .align 1 _Z14kernel_forwardiiiPKfS0_S0_S0_Pf_param_5,
	.param .u64 .ptr .align 1 _Z14kernel_forwardiiiPKfS0_S0_S0_Pf_param_6,
	.param .u64 .ptr .align 1 _Z14kernel_forwardiiiPKfS0_S0_S0_Pf_param_7
)
{
	.reg .pred 	%p<6>;
	.reg .b32 	%r<52>;
	.reg .b32 	%f<179>;
	.reg .b64 	%rd<33>;

	ld.param.u32 	%r11, [_Z14kernel_forwardiiiPKfS0_S0_S0_Pf_param_1];
	ld.param.u32 	%r12, [_Z14kernel_forwardiiiPKfS0_S0_S0_Pf_param_2];
	ld.param.u64 	%rd5, [_Z14kernel_forwardiiiPKfS0_S0_S0_Pf_param_3];
	ld.param.u64 	%rd6, [_Z14kernel_forwardiiiPKfS0_S0_S0_Pf_param_4];
	ld.param.u64 	%rd7, [_Z14kernel_forwardiiiPKfS0_S0_S0_Pf_param_5];
	ld.param.u64 	%rd8, [_Z14kernel_forwardiiiPKfS0_S0_S0_Pf_param_6];
	ld.param.u64 	%rd9, [_Z14kernel_forwardiiiPKfS0_S0_S0_Pf_param_7];
	cvta.to.global.u64 	%rd1, %rd9;
	cvta.to.global.u64 	%rd2, %rd8;
	cvta.to.global.u64 	%rd3, %rd7;
	cvta.to.global.u64 	%rd10, %rd5;
	cvta.to.global.u64 	%rd11, %rd6;
	mov.u32 	%r13, %ctaid.x;
	mov.u32 	%r14, %ntid.x;
	mov.u32 	%r15, %tid.x;
	mad.lo.s32 	%r16, %r13, %r14, %r15;
	div.s32 	%r17, %r16, %r12;
	mul.lo.s32 	%r18, %r17, %r12;
	sub.s32 	%r19, %r16, %r18;
	mul.lo.s32 	%r20, %r12, %r11;
	mad.lo.s32 	%r21, %r20, %r17, %r19;
	mul.wide.s32 	%rd12, %r19, 4;
	add.s64 	%rd13, %rd11, %rd12;
	ld.global.nc.f32 	%f1, [%rd13];
	add.s64 	%rd14, %rd10, %rd12;
	ld.global.nc.f32 	%f2, [%rd14];
	cvt.s64.s32 	%rd4, %r21;
	setp.lt.s32 	%p1, %r11, 1;
	@%p1 bra 	$L__BB0_6;
	setp.eq.s32 	%p2, %r11, 1;
	mov.f32 	%f177, 0f00000000;
	mov.f32 	%f176, 0fFE967699;
	mov.b32 	%r51, 0;
	mov.f32 	%f178, %f177;
	@%p2 bra 	$L__BB0_4;
	fma.rn.f32 	%f17, %f2, 0f3BBB989D, 0f3F000000;
	cvt.sat.f32.f32 	%f18, %f17;
	mov.f32 	%f19, 0f4B400001;
	mov.f32 	%f20, 0f437C0000;
	fma.rm.f32 	%f21, %f18, %f20, %f19;
	add.f32 	%f22, %f21, 0fCB40007F;
	neg.f32 	%f23, %f22;
	fma.rn.f32 	%f24, %f2, 0f3FB8AA3B, %f23;
	fma.rn.f32 	%f25, %f2, 0f32A57060, %f24;
	ex2.approx.ftz.f32 	%f26, %f25;
	mov.b32 	%r24, %f21;
	shl.b32 	%r25, %r24, 23;
	mov.b32 	%f27, %r25;
	mul.f32 	%f3, %f26, %f27;
	and.b32  	%r51, %r11, 2147483646;
	neg.s32 	%r50, %r51;
	shl.b32 	%r3, %r12, 1;
	mov.f32 	%f177, 0f00000000;
	mov.f32 	%f176, 0fFE967699;
	mov.b32 	%r48, 0;
	mov.u32 	%r49, %r12;
$L__BB0_3:
	cvt.s64.s32 	%rd15, %r48;
	add.s64 	%rd16, %rd15, %rd4;
	shl.b64 	%rd17, %rd16, 2;
	add.s64 	%rd18, %rd3, %rd17;
	ld.global.nc.f32 	%f28, [%rd18];
	add.s64 	%rd19, %rd2, %rd17;
	ld.global.nc.f32 	%f29, [%rd19];
	add.f32 	%f30, %f1, %f28;
	max.f32 	%f31, %f176, %f30;
	sub.f32 	%f32, %f176, %f31;
	fma.rn.f32 	%f33, %f32, 0f3BBB989D, 0f3F000000;
	cvt.sat.f32.f32 	%f34, %f33;
	mov.f32 	%f35, 0f4B400001;
	mov.f32 	%f36, 0f437C0000;
	fma.rm.f32 	%f37, %f34, %f36, %f35;
	add.f32 	%f38, %f37, 0fCB40007F;
	neg.f32 	%f39, %f38;
	fma.rn.f32 	%f40, %f32, 0f3FB8AA3B, %f39;
	fma.rn.f32 	%f41, %f32, 0f32A57060, %f40;
	mov.b32 	%r26, %f37;
	shl.b32 	%r27, %r26, 23;
	mov.b32 	%f42, %r27;
	ex2.approx.ftz.f32 	%f43, %f41;
	mul.f32 	%f44, %f43, %f42;
	sub.f32 	%f45, %f30, %f31;
	fma.rn.f32 	%f46, %f45, 0f3BBB989D, 0f3F000000;
	cvt.sat.f32.f32 	%f47, %f46;
	fma.rm.f32 	%f48, %f47, %f36, %f35;
	add.f32 	%f49, %f48, 0fCB40007F;
	neg.f32 	%f50, %f49;
	fma.rn.f32 	%f51, %f45, 0f3FB8AA3B, %f50;
	fma.rn.f32 	%f52, %f45, 0f32A57060, %f51;
	mov.b32 	%r28, %f48;
	shl.b32 	%r29, %r28, 23;
	mov.b32 	%f53, %r29;
	ex2.approx.ftz.f32 	%f54, %f52;
	mul.f32 	%f55, %f54, %f53;
	mul.f32 	%f56, %f29, %f55;
	fma.rn.f32 	%f57, %f178, %f44, %f56;
	fma.rn.f32 	%f58, %f177, %f44, %f55;
	div.rn.f32 	%f59, %f57, %f58;
	add.s64 	%rd20, %rd1, %rd17;
	st.global.f32 	[%rd20], %f59;
	sub.f32 	%f60, %f176, %f3;
	max.f32 	%f61, %f60, %f28;
	sub.f32 	%f62, %f60, %f61;
	fma.rn.f32 	%f63, %f62, 0f3BBB989D, 0f3F000000;
	cvt.sat.f32.f32 	%f64, %f63;
	fma.rm.f32 	%f65, %f64, %f36, %f35;
	add.f32 	%f66, %f65, 0fCB40007F;
	neg.f32 	%f67, %f66;
	fma.rn.f32 	%f68, %f62, 0f3FB8AA3B, %f67;
	fma.rn.f32 	%f69, %f62, 0f32A57060, %f68;
	mov.b32 	%r30, %f65;
	shl.b32 	%r31, %r30, 23;
	mov.b32 	%f70, %r31;
	ex2.approx.ftz.f32 	%f71, %f69;
	mul.f32 	%f72, %f71, %f70;
	sub.f32 	%f73, %f28, %f61;
	fma.rn.f32 	%f74, %f73, 0f3BBB989D, 0f3F000000;
	cvt.sat.f32.f32 	%f75, %f74;
	fma.rm.f32 	%f76, %f75, %f36, %f35;
	add.f32 	%f77, %f76, 0fCB40007F;
	neg.f32 	%f78, %f77;
	fma.rn.f32 	%f79, %f73, 0f3FB8AA3B, %f78;
	fma.rn.f32 	%f80, %f73, 0f32A57060, %f79;
	mov.b32 	%r32, %f76;
	shl.b32 	%r33, %r32, 23;
	mov.b32 	%f81, %r33;
	ex2.approx.ftz.f32 	%f82, %f80;
	mul.f32 	%f83, %f82, %f81;
	mul.f32 	%f84, %f29, %f83;
	fma.rn.f32 	%f85, %f178, %f72, %f84;
	fma.rn.f32 	%f86, %f177, %f72, %f83;
	cvt.s64.s32 	%rd21, %r49;
	add.s64 	%rd22, %rd21, %rd4;
	shl.b64 	%rd23, %rd22, 2;
	add.s64 	%rd24, %rd3, %rd23;
	ld.global.nc.f32 	%f87, [%rd24];
	add.s64 	%rd25, %rd2, %rd23;
	ld.global.nc.f32 	%f88, [%rd25];
	add.f32 	%f89, %f1, %f87;
	max.f32 	%f90, %f61, %f89;
	sub.f32 	%f91, %f61, %f90;
	fma.rn.f32 	%f92, %f91, 0f3BBB989D, 0f3F000000;
	cvt.sat.f32.f32 	%f93, %f92;
	fma.rm.f32 	%f94, %f93, %f36, %f35;
	add.f32 	%f95, %f94, 0fCB40007F;
	neg.f32 	%f96, %f95;
	fma.rn.f32 	%f97, %f91, 0f3FB8AA3B, %f96;
	fma.rn.f32 	%f98, %f91, 0f32A57060, %f97;
	mov.b32 	%r34, %f94;
	shl.b32 	%r35, %r34, 23;
	mov.b32 	%f99, %r35;
	ex2.approx.ftz.f32 	%f100, %f98;
	mul.f32 	%f101, %f100, %f99;
	sub.f32 	%f102, %f89, %f90;
	fma.rn.f32 	%f103, %f102, 0f3BBB989D, 0f3F000000;
	cvt.sat.f32.f32 	%f104, %f103;
	fma.rm.f32 	%f105, %f104, %f36, %f35;
	add.f32 	%f106, %f105, 0fCB40007F;
	neg.f32 	%f107, %f106;
	fma.rn.f32 	%f108, %f102, 0f3FB8AA3B, %f107;
	fma.rn.f32 	%f109, %f102, 0f32A57060, %f108;
	mov.b32 	%r36, %f105;
	shl.b32 	%r37, %r36, 23;
	mov.b32 	%f110, %r37;
	ex2.approx.ftz.f32 	%f111, %f109;
	mul.f32 	%f112, %f111, %f110;
	mul.f32 	%f113, %f88, %f112;
	fma.rn.f32 	%f114, %f85, %f101, %f113;
	fma.rn.f32 	%f115, %f86, %f101, %f112;
	div.rn.f32 	%f116, %f114, %f115;
	add.s64 	%rd26, %rd1, %rd23;
	st.global.f32 	[%rd26], %f116;
	sub.f32 	%f117, %f61, %f3;
	max.f32 	%f176, %f117, %f87;
	sub.f32 	%f118, %f117, %f176;
	fma.rn.f32 	%f119, %f118, 0f3BBB989D, 0f3F000000;
	cvt.sat.f32.f32 	%f120, %f119;
	fma.rm.f32 	%f121, %f120, %f36, %f35;
	add.f32 	%f122, %f121, 0fCB40007F;
	neg.f32 	%f123, %f122;
	fma.rn.f32 	%f124, %f118, 0f3FB8AA3B, %f123;
	fma.rn.f32 	%f125, %f118, 0f32A57060, %f124;
	mov.b32 	%r38, %f121;
	shl.b32 	%r39, %r38, 23;
	mov.b32 	%f126, %r39;
	ex2.approx.ftz.f32 	%f127, %f125;
	mul.f32 	%f128, %f127, %f126;
	sub.f32 	%f129, %f87, %f176;
	fma.rn.f32 	%f130, %f129, 0f3BBB989D, 0f3F000000;
	cvt.sat.f32.f32 	%f131, %f130;
	fma.rm.f32 	%f132, %f131, %f36, %f35;
	add.f32 	%f133, %f132, 0fCB40007F;
	neg.f32 	%f134, %f133;
	fma.rn.f32 	%f135, %f129, 0f3FB8AA3B, %f134;
	fma.rn.f32 	%f136, %f129, 0f32A57060, %f135;
	mov.b32 	%r40, %f132;
	shl.b32 	%r41, %r40, 23;
	mov.b32 	%f137, %r41;
	ex2.approx.ftz.f32 	%f138, %f136;
	mul.f32 	%f139, %f138, %f137;
	mul.f32 	%f140, %f88, %f139;
	fma.rn.f32 	%f178, %f85, %f128, %f140;
	fma.rn.f32 	%f177, %f86, %f128, %f139;
	add.s32 	%r50, %r50, 2;
	add.s32 	%r49, %r49, %r3;
	add.s32 	%r48, %r48, %r3;
	setp.ne.s32 	%p3, %r50, 0;
	@%p3 bra 	$L__BB0_3;
$L__BB0_4:
	and.b32  	%r42, %r11, 1;
	setp.eq.b32 	%p4, %r42, 1;
	not.pred 	%p5, %p4;
	@%p5 bra 	$L__BB0_6;
	mul.lo.s32 	%r43, %r51, %r12;
	cvt.s64.s32 	%rd27, %r43;
	add.s64 	%rd28, %rd27, %rd4;
	shl.b64 	%rd29, %rd28, 2;
	add.s64 	%rd30, %rd3, %rd29;
	ld.global.nc.f32 	%f141, [%rd30];
	add.s64 	%rd31, %rd2, %rd29;
	ld.global.nc.f32 	%f142, [%rd31];
	add.f32 	%f143, %f1, %f141;
	max.f32 	%f144, %f176, %f143;
	sub.f32 	%f145, %f176, %f144;
	fma.rn.f32 	%f146, %f145, 0f3BBB989D, 0f3F000000;
	cvt.sat.f32.f32 	%f147, %f146;
	mov.f32 	%f148, 0f4B400001;
	mov.f32 	%f149, 0f437C0000;
	fma.rm.f32 	%f150, %f147, %f149, %f148;
	add.f32 	%f151, %f150, 0fCB40007F;
	neg.f32 	%f152, %f151;
	fma.rn.f32 	%f153, %f145, 0f3FB8AA3B, %f152;
	fma.rn.f32 	%f154, %f145, 0f32A57060, %f153;
	mov.b32 	%r44, %f150;
	shl.b32 	%r45, %r44, 23;
	mov.b32 	%f155, %r45;
	ex2.approx.ftz.f32 	%f156, %f154;
	mul.f32 	%f157, %f156, %f155;
	sub.f32 	%f158, %f143, %f144;
	fma.rn.f32 	%f159, %f158, 0f3BBB989D, 0f3F000000;
	cvt.sat.f32.f32 	%f160, %f159;
	fma.rm.f32 	%f161, %f160, %f149, %f148;
	add.f32 	%f162, %f161, 0fCB40007F;
	neg.f32 	%f163, %f162;
	fma.rn.f32 	%f164, %f158, 0f3FB8AA3B, %f163;
	fma.rn.f32 	%f165, %f158, 0f32A57060, %f164;
	mov.b32 	%r46, %f161;
	shl.b32 	%r47, %r46, 23;
	mov.b32 	%f166, %r47;
	ex2.approx.ftz.f32 	%f167, %f165;
	mul.f32 	%f168, %f167, %f166;
	mul.f32 	%f169, %f142, %f168;
	fma.rn.f32 	%f170, %f178, %f157, %f169;
	fma.rn.f32 	%f171, %f177, %f157, %f168;
	div.rn.f32 	%f172, %f170, %f171;
	add.s64 	%rd32, %rd1, %rd29;
	st.global.f32 	[%rd32], %f172;
$L__BB0_6:
	ret;

}


// ===== COMPILED SASS (sm_100) =====

	.target	sm_100

	.elftype	@"ET_EXEC"


//--------------------- .note.nv.tkinfo           --------------------------
	.section	.note.nv.tkinfo,"",@"SHT_NOTE"
	.sectionflags	@"SHF_NOTE_NV_TKINFO"
	.tkinfo
        /*0018*/ 	.word	0x00000002
        /*0030*/ 	.string	""
        /*0030*/ 	.string	"ptxas"
        /*0030*/ 	.string	"Cuda compilation tools, release 13.0, V13.0.88"
        /*0030*/ 	.string	"Build cuda_13.0.r13.0/compiler.36424714_0"
        /*0030*/ 	.string	"-arch sm_100 -m 64 "



//--------------------- .note.nv.cuinfo           --------------------------
	.section	.note.nv.cuinfo,"",@"SHT_NOTE"
	.sectionflags	@"SHF_NOTE_NV_CUINFO"
        /*0018*/ 	.short	0x0002
        /*001a*/ 	.short	0x0064
        /*001c*/ 	.short	0x0082
	.zero		2


//--------------------- .nv.info                  --------------------------
	.section	.nv.info,"",@"SHT_CUDA_INFO"
	.align	4


	//----- nvinfo : EIATTR_REGCOUNT
	.align		4
        /*0000*/ 	.byte	0x04, 0x2f
        /*0002*/ 	.short	(.L_1 - .L_0)
	.align		4
.L_0:
        /*0004*/ 	.word	index@(_Z14kernel_forwardiiiPKfS0_S0_S0_Pf)
        /*0008*/ 	.word	0x00000020


	//----- nvinfo : EIATTR_FRAME_SIZE
	.align		4
.L_1:
        /*000c*/ 	.byte	0x04, 0x11
        /*000e*/ 	.short	(.L_3 - .L_2)
	.align		4
.L_2:
        /*0010*/ 	.word	index@($__internal_0_$__cuda_sm3x_div_rn_noftz_f32_slowpath)
        /*0014*/ 	.word	0x00000000


	//----- nvinfo : EIATTR_FRAME_SIZE
	.align		4
.L_3:
        /*0018*/ 	.byte	0x04, 0x11
        /*001a*/ 	.short	(.L_5 - .L_4)
	.align		4
.L_4:
        /*001c*/ 	.word	index@(_Z14kernel_forwardiiiPKfS0_S0_S0_Pf)
        /*0020*/ 	.word	0x00000000


	//----- nvinfo : EIATTR_MIN_STACK_SIZE
	.align		4
.L_5:
        /*0024*/ 	.byte	0x04, 0x12
        /*0026*/ 	.short	(.L_7 - .L_6)
	.align		4
.L_6:
        /*0028*/ 	.word	index@(_Z14kernel_forwardiiiPKfS0_S0_S0_Pf)
        /*002c*/ 	.word	0x00000000
.L_7:


//--------------------- .nv.compat                --------------------------
	.section	.nv.compat,"",@"SHT_CUDA_COMPAT_INFO"
	.align	4
        /*0000*/ 	.byte	0x02, 0x09, 0x00, 0x00, 0x02, 0x02, 0x01, 0x00, 0x02, 0x05, 0x05, 0x00, 0x03, 0x07, 0x01, 0x01
        /*0010*/ 	.byte	0x02, 0x03, 0x00, 0x00, 0x02, 0x06, 0x01, 0x00, 0x04, 0x0b, 0x08, 0x00, 0x01, 0x00, 0x00, 0x00
        /*0020*/ 	.byte	0x00, 0x00, 0x00, 0x00


//--------------------- .nv.info._Z14kernel_forwardiiiPKfS0_S0_S0_Pf --------------------------
	.section	.nv.info._Z14kernel_forwardiiiPKfS0_S0_S0_Pf,"",@"SHT_CUDA_INFO"
	.sectionflags	@""
	.align	4


	//----- nvinfo : EIATTR_CUDA_API_VERSION
	.align		4
        /*0000*/ 	.byte	0x04, 0x37
        /*0002*/ 	.short	(.L_9 - .L_8)
.L_8:
        /*0004*/ 	.word	0x00000082


	//----- nvinfo : EIATTR_KPARAM_INFO
	.align		4
.L_9:
        /*0008*/ 	.byte	0x04, 0x17
        /*000a*/ 	.short	(.L_11 - .L_10)
.L_10:
        /*000c*/ 	.word	0x00000000
        /*0010*/ 	.short	0x0007
        /*0012*/ 	.short	0x0030
        /*0014*/ 	.byte	0x00, 0xf5, 0x21, 0x00


	//----- nvinfo : EIATTR_KPARAM_INFO
	.align		4
.L_11:
        /*0018*/ 	.byte	0x04, 0x17
        /*001a*/ 	.short	(.L_13 - .L_12)
.L_12:
        /*001c*/ 	.word	0x00000000
        /*0020*/ 	.short	0x0006
        /*0022*/ 	.short	0x0028
        /*0024*/ 	.byte	0x00, 0xf5, 0x21, 0x00


	//----- nvinfo : EIATTR_KPARAM_INFO
	.align		4
.L_13:
        /*0028*/ 	.byte	0x04, 0x17
        /*002a*/ 	.short	(.L_15 - .L_14)
.L_14:
        /*002c*/ 	.word	0x00000000
        /*0030*/ 	.short	0x0005
        /*0032*/ 	.short	0x0020
        /*0034*/ 	.byte	0x00, 0xf5, 0x21, 0x00


	//----- nvinfo : EIATTR_KPARAM_INFO
	.align		4
.L_15:
        /*0038*/ 	.byte	0x04, 0x17
        /*003a*/ 	.short	(.L_17 - .L_16)
.L_16:
        /*003c*/ 	.word	0x00000000
        /*0040*/ 	.short	0x0004
        /*0042*/ 	.short	0x0018
        /*0044*/ 	.byte	0x00, 0xf5, 0x21, 0x00


	//----- nvinfo : EIATTR_KPARAM_INFO
	.align		4
.L_17:
        /*0048*/ 	.byte	0x04, 0x17
        /*004a*/ 	.short	(.L_19 - .L_18)
.L_18:
        /*004c*/ 	.word	0x00000000
        /*0050*/ 	.short	0x0003
        /*0052*/ 	.short	0x0010
        /*0054*/ 	.byte	0x00, 0xf5, 0x21, 0x00


	//----- nvinfo : EIATTR_KPARAM_INFO
	.align		4
.L_19:
        /*0058*/ 	.byte	0x04, 0x17
        /*005a*/ 	.short	(.L_21 - .L_20)
.L_20:
        /*005c*/ 	.word	0x00000000
        /*0060*/ 	.short	0x0002
        /*0062*/ 	.short	0x0008
        /*0064*/ 	.byte	0x00, 0xf0, 0x11, 0x00


	//----- nvinfo : EIATTR_KPARAM_INFO
	.align		4
.L_21:
        /*0068*/ 	.byte	0x04, 0x17
        /*006a*/ 	.short	(.L_23 - .L_22)
.L_22:
        /*006c*/ 	.word	0x00000000
        /*0070*/ 	.short	0x0001
        /*0072*/ 	.short	0x0004
        /*0074*/ 	.byte	0x00, 0xf0, 0x11, 0x00


	//----- nvinfo : EIATTR_KPARAM_INFO
	.align		4
.L_23:
        /*0078*/ 	.byte	0x04, 0x17
        /*007a*/ 	.short	(.L_25 - .L_24)
.L_24:
        /*007c*/ 	.word	0x00000000
        /*0080*/ 	.short	0x0000
        /*0082*/ 	.short	0x0000
        /*0084*/ 	.byte	0x00, 0xf0, 0x11, 0x00


	//----- nvinfo : EIATTR_SPARSE_MMA_MASK
	.align		4
.L_25:
        /*0088*/ 	.byte	0x03, 0x50
        /*008a*/ 	.short	0x0000


	//----- nvinfo : EIATTR_MAXREG_COUNT
	.align		4
        /*008c*/ 	.byte	0x03, 0x1b
        /*008e*/ 	.short	0x00ff


	//----- nvinfo : EIATTR_MERCURY_ISA_VERSION
	.align		4
        /*0090*/ 	.byte	0x03, 0x5f
        /*0092*/ 	.short	0x0101


	//----- nvinfo : EIATTR_VRC_CTA_INIT_COUNT
	.align		4
        /*0094*/ 	.byte	0x02, 0x4a
	.zero		1
	.zero		1


	//----- nvinfo : EIATTR_EXIT_INSTR_OFFSETS
	.align		4
        /*0098*/ 	.byte	0x04, 0x1c
        /*009a*/ 	.short	(.L_27 - .L_26)


	//   ....[0]....
.L_26:
        /*009c*/ 	.word	0x00000210


	//   ....[1]....
        /*00a0*/ 	.word	0x00000e50


	//   ....[2]....
        /*00a4*/ 	.word	0x000011c0


	//----- nvinfo : EIATTR_CRS_STACK_SIZE
	.align		4
.L_27:
        /*00a8*/ 	.byte	0x04, 0x1e
        /*00aa*/ 	.short	(.L_29 - .L_28)
.L_28:
        /*00ac*/ 	.word	0x00000000


	//----- nvinfo : EIATTR_CBANK_PARAM_SIZE
	.align		4
.L_29:
        /*00b0*/ 	.byte	0x03, 0x19
        /*00b2*/ 	.short	0x0038


	//----- nvinfo : EIATTR_PARAM_CBANK
	.align		4
        /*00b4*/ 	.byte	0x04, 0x0a
        /*00b6*/ 	.short	(.L_31 - .L_30)
	.align		4
.L_30:
        /*00b8*/ 	.word	index@(.nv.constant0._Z14kernel_forwardiiiPKfS0_S0_S0_Pf)
        /*00bc*/ 	.short	0x0380
        /*00be*/ 	.short	0x0038


	//----- nvinfo : EIATTR_SW_WAR
	.align		4
.L_31:
        /*00c0*/ 	.byte	0x04, 0x36
        /*00c2*/ 	.short	(.L_33 - .L_32)
.L_32:
        /*00c4*/ 	.word	0x00000008
.L_33:


//--------------------- .nv.callgraph             --------------------------
	.section	.nv.callgraph,"",@"SHT_CUDA_CALLGRAPH"
	.align	4
	.sectionentsize	8
	.align		4
        /*0000*/ 	.word	0x00000000
	.align		4
        /*0004*/ 	.word	0xffffffff
	.align		4
        /*0008*/ 	.word	0x00000000
	.align		4
        /*000c*/ 	.word	0xfffffffe
	.align		4
        /*0010*/ 	.word	0x00000000
	.align		4
        /*0014*/ 	.word	0xfffffffd
	.align		4
        /*0018*/ 	.word	0x00000000
	.align		4
        /*001c*/ 	.word	0xfffffffc


//--------------------- .text._Z14kernel_forwardiiiPKfS0_S0_S0_Pf --------------------------
	.section	.text._Z14kernel_forwardiiiPKfS0_S0_S0_Pf,"ax",@progbits
	.align	128
        .global         _Z14kernel_forwardiiiPKfS0_S0_S0_Pf
        .type           _Z14kernel_forwardiiiPKfS0_S0_S0_Pf,@function
        .size           _Z14kernel_forwardiiiPKfS0_S0_S0_Pf,(.L_x_20 - _Z14kernel_forwardiiiPKfS0_S0_S0_Pf)
        .other          _Z14kernel_forwardiiiPKfS0_S0_S0_Pf,@"STO_CUDA_ENTRY STV_DEFAULT"
_Z14kernel_forwardiiiPKfS0_S0_S0_Pf:
.text._Z14kernel_forwardiiiPKfS0_S0_S0_Pf:
[----:B------:R-:W-:Y:S01]  /*0000*/  LDC R1, c[0x0][0x37c] ;  /* 0x0000df00ff017b82 */ /* 0x000fe20000000800 */
[----:B------:R-:W0:Y:S01]  /*0010*/  LDCU UR4, c[0x0][0x388] ;  /* 0x00007100ff0477ac */ /* 0x000e220008000800 */
[----:B------:R-:W1:Y:S06]  /*0020*/  S2R R6, SR_TID.X ;  /* 0x0000000000067919 */ /* 0x000e6c0000002100 */
[----:B------:R-:W1:Y:S01]  /*0030*/  LDC R7, c[0x0][0x360] ;  /* 0x0000d800ff077b82 */ /* 0x000e620000000800 */
[----:B0-----:R-:W-:-:S07]  /*0040*/  MOV R0, UR4 ;  /* 0x0000000400007c02 */ /* 0x001fce0008000f00 */
[----:B------:R-:W1:Y:S01]  /*0050*/  S2UR UR4, SR_CTAID.X ;  /* 0x00000000000479c3 */ /* 0x000e620000002500 */
[----:B------:R-:W-:-:S04]  /*0060*/  IABS R5, R0 ;  /* 0x0000000000057213 */ /* 0x000fc80000000000 */
[----:B------:R-:W0:Y:S08]  /*0070*/  I2F.RP R4, R5 ;  /* 0x0000000500047306 */ /* 0x000e300000209400 */
[----:B0-----:R-:W0:Y:S01]  /*0080*/  MUFU.RCP R4, R4 ;  /* 0x0000000400047308 */ /* 0x001e220000001000 */
[----:B-1----:R-:W-:-:S05]  /*0090*/  IMAD R7, R7, UR4, R6 ;  /* 0x0000000407077c24 */ /* 0x002fca000f8e0206 */
[----:B------:R-:W-:Y:S02]  /*00a0*/  IABS R6, R7 ;  /* 0x0000000700067213 */ /* 0x000fe40000000000 */
[----:B0-----:R-:W-:-:S04]  /*00b0*/  IADD3 R2, PT, PT, R4, 0xffffffe, RZ ;  /* 0x0ffffffe04027810 */ /* 0x001fc80007ffe0ff */
[----:B------:R0:W1:Y:S02]  /*00c0*/  F2I.FTZ.U32.TRUNC.NTZ R3, R2 ;  /* 0x0000000200037305 */ /* 0x000064000021f000 */
[----:B0-----:R-:W-:Y:S01]  /*00d0*/  HFMA2 R2, -RZ, RZ, 0, 0 ;  /* 0x00000000ff027431 */ /* 0x001fe200000001ff */
[----:B-1----:R-:W-:-:S05]  /*00e0*/  IADD3 R8, PT, PT, RZ, -R3, RZ ;  /* 0x80000003ff087210 */ /* 0x002fca0007ffe0ff */
[----:B------:R-:W-:-:S04]  /*00f0*/  IMAD R9, R8, R5, RZ ;  /* 0x0000000508097224 */ /* 0x000fc800078e02ff */
[----:B------:R-:W-:-:S06]  /*0100*/  IMAD.HI.U32 R3, R3, R9, R2 ;  /* 0x0000000903037227 */ /* 0x000fcc00078e0002 */
[----:B------:R-:W-:-:S04]  /*0110*/  IMAD.HI.U32 R4, R3, R6, RZ ;  /* 0x0000000603047227 */ /* 0x000fc800078e00ff */
[----:B------:R-:W-:-:S04]  /*0120*/  IMAD.MOV R3, RZ, RZ, -R4 ;  /* 0x000000ffff037224 */ /* 0x000fc800078e0a04 */
[C---:B------:R-:W-:Y:S02]  /*0130*/  IMAD R2, R5.reuse, R3, R6 ;  /* 0x0000000305027224 */ /* 0x040fe400078e0206 */
[----:B------:R-:W0:Y:S03]  /*0140*/  LDC R3, c[0x0][0x384] ;  /* 0x0000e100ff037b82 */ /* 0x000e260000000800 */
[----:B------:R-:W-:-:S13]  /*0150*/  ISETP.GT.U32.AND P1, PT, R5, R2, PT ;  /* 0x000000020500720c */ /* 0x000fda0003f24070 */
[-C--:B------:R-:W-:Y:S02]  /*0160*/  @!P1 IADD3 R2, PT, PT, R2, -R5.reuse, RZ ;  /* 0x8000000502029210 */ /* 0x080fe40007ffe0ff */
[----:B------:R-:W-:Y:S02]  /*0170*/  @!P1 IADD3 R4, PT, PT, R4, 0x1, RZ ;  /* 0x0000000104049810 */ /* 0x000fe40007ffe0ff */
[----:B------:R-:W-:Y:S02]  /*0180*/  ISETP.GE.U32.AND P2, PT, R2, R5, PT ;  /* 0x000000050200720c */ /* 0x000fe40003f46070 */
[----:B------:R-:W-:Y:S02]  /*0190*/  LOP3.LUT R2, R7, R0, RZ, 0x3c, !PT ;  /* 0x0000000007027212 */ /* 0x000fe400078e3cff */
[----:B0-----:R-:W-:Y:S02]  /*01a0*/  ISETP.GE.AND P1, PT, R3, 0x1, PT ;  /* 0x000000010300780c */ /* 0x001fe40003f26270 */
[----:B------:R-:W-:-:S07]  /*01b0*/  ISETP.GE.AND P0, PT, R2, RZ, PT ;  /* 0x000000ff0200720c */ /* 0x000fce0003f06270 */
[----:B------:R-:W-:Y:S02]  /*01c0*/  @P2 IADD3 R4, PT, PT, R4, 0x1, RZ ;  /* 0x0000000104042810 */ /* 0x000fe40007ffe0ff */
[----:B------:R-:W-:-:S03]  /*01d0*/  ISETP.NE.AND P2, PT, R0, RZ, PT ;  /* 0x000000ff0000720c */ /* 0x000fc60003f45270 */
[----:B------:R-:W-:Y:S02]  /*01e0*/  IMAD.MOV.U32 R16, RZ, RZ, R4 ;  /* 0x000000ffff107224 */ /* 0x000fe400078e0004 */
[----:B------:R-:W0:Y:S03]  /*01f0*/  LDC.64 R4, c[0x0][0x398] ;  /* 0x0000e600ff047b82 */ /* 0x000e260000000a00 */
[----:B------:R-:W-:Y:S01]  /*0200*/  @!P0 IADD3 R16, PT, PT, -R16, RZ, RZ ;  /* 0x000000ff10108210 */ /* 0x000fe20007ffe1ff */
[----:B------:R-:W-:Y:S06]  /*0210*/  @!P1 EXIT ;  /* 0x000000000000994d */ /* 0x000fec0003800000 */
[----:B------:R-:W1:Y:S01]  /*0220*/  LDCU.64 UR4, c[0x0][0x358] ;  /* 0x00006b00ff0477ac */ /* 0x000e620008000a00 */
[----:B------:R-:W-:-:S04]  /*0230*/  @!P2 LOP3.LUT R16, RZ, R0, RZ, 0x33, !PT ;  /* 0x00000000ff10a212 */ /* 0x000fc800078e33ff */
[----:B------:R-:W-:-:S05]  /*0240*/  IADD3 R9, PT, PT, -R16, RZ, RZ ;  /* 0x000000ff10097210 */ /* 0x000fca0007ffe1ff */
[----:B------:R-:W-:Y:S02]  /*0250*/  IMAD R9, R0, R9, R7 ;  /* 0x0000000900097224 */ /* 0x000fe400078e0207 */
[----:B------:R-:W2:Y:S02]  /*0260*/  LDC.64 R6, c[0x0][0x390] ;  /* 0x0000e400ff067b82 */ /* 0x000ea40000000a00 */
[----:B0-----:R-:W-:-:S05]  /*0270*/  IMAD.WIDE R4, R9, 0x4, R4 ;  /* 0x0000000409047825 */ /* 0x001fca00078e0204 */
[----:B-1----:R0:W5:Y:S01]  /*0280*/  LDG.E.CONSTANT R15, desc[UR4][R4.64] ;  /* 0x00000004040f7981 */ /* 0x002162000c1e9900 */
[----:B------:R-:W-:Y:S01]  /*0290*/  ISETP.NE.AND P0, PT, R3, 0x1, PT ;  /* 0x000000010300780c */ /* 0x000fe20003f05270 */
[----:B------:R-:W-:Y:S01]  /*02a0*/  IMAD R2, R0, R3, RZ ;  /* 0x0000000300027224 */ /* 0x000fe200078e02ff */
[----:B------:R-:W-:Y:S01]  /*02b0*/  MOV R25, RZ ;  /* 0x000000ff00197202 */ /* 0x000fe20000000f00 */
[----:B------:R-:W-:Y:S01]  /*02c0*/  IMAD.MOV.U32 R27, RZ, RZ, -0x1698967 ;  /* 0xfe967699ff1b7424 */ /* 0x000fe200078e00ff */
[----:B------:R-:W-:Y:S01]  /*02d0*/  MOV R14, RZ ;  /* 0x000000ff000e7202 */ /* 0x000fe20000000f00 */
[----:B------:R-:W-:Y:S01]  /*02e0*/  IMAD R16, R16, R2, R9 ;  /* 0x0000000210107224 */ /* 0x000fe200078e0209 */
[----:B------:R-:W-:-:S04]  /*02f0*/  MOV R13, RZ ;  /* 0x000000ff000d7202 */ /* 0x000fc80000000f00 */
[----:B------:R-:W-:Y:S01]  /*0300*/  SHF.R.S32.HI R12, RZ, 0x1f, R16 ;  /* 0x0000001fff0c7819 */ /* 0x000fe20000011410 */
[----:B--2---:R-:W-:Y:S02]  /*0310*/  IMAD.WIDE R6, R9, 0x4, R6 ;  /* 0x0000000409067825 */ /* 0x004fe400078e0206 */
[----:B0-----:R-:W-:Y:S05]  /*0320*/  @!P0 BRA `(.L_x_0) ;  /* 0x0000000800bc8947 */ /* 0x001fea0003800000 */
[----:B------:R-:W2:Y:S01]  /*0330*/  LDG.E.CONSTANT R7, desc[UR4][R6.64] ;  /* 0x0000000406077981 */ /* 0x000ea2000c1e9900 */
[----:B------:R-:W-:Y:S01]  /*0340*/  MOV R0, 0x3bbb989d ;  /* 0x3bbb989d00007802 */ /* 0x000fe20000000f00 */
[----:B------:R-:W-:Y:S01]  /*0350*/  IMAD.MOV.U32 R5, RZ, RZ, 0x437c0000 ;  /* 0x437c0000ff057424 */ /* 0x000fe200078e00ff */
[----:B------:R-:W0:Y:S01]  /*0360*/  LDC R11, c[0x0][0x388] ;  /* 0x0000e200ff0b7b82 */ /* 0x000e220000000800 */
[----:B------:R-:W-:Y:S01]  /*0370*/  LOP3.LUT R14, R3, 0x7ffffffe, RZ, 0xc0, !PT ;  /* 0x7ffffffe030e7812 */ /* 0x000fe200078ec0ff */
[----:B------:R-:W-:Y:S01]  /*0380*/  HFMA2 R25, -RZ, RZ, 0, 0 ;  /* 0x00000000ff197431 */ /* 0x000fe200000001ff */
[----:B------:R-:W-:Y:S01]  /*0390*/  MOV R27, 0xfe967699 ;  /* 0xfe967699001b7802 */ /* 0x000fe20000000f00 */
[----:B------:R-:W-:Y:S01]  /*03a0*/  IMAD.MOV.U32 R9, RZ, RZ, RZ ;  /* 0x000000ffff097224 */ /* 0x000fe200078e00ff */
[----:B------:R-:W-:Y:S01]  /*03b0*/  IADD3 R8, PT, PT, -R14, RZ, RZ ;  /* 0x000000ff0e087210 */ /* 0x000fe20007ffe1ff */
[----:B------:R-:W1:Y:S01]  /*03c0*/  LDCU.64 UR6, c[0x0][0x3b0] ;  /* 0x00007600ff0677ac */ /* 0x000e620008000a00 */
[----:B------:R-:W3:Y:S01]  /*03d0*/  LDCU.128 UR8, c[0x0][0x3a0] ;  /* 0x00007400ff0877ac */ /* 0x000ee20008000c00 */
[----:B--2---:R-:W-:-:S04]  /*03e0*/  FFMA.SAT R0, R7, R0, 0.5 ;  /* 0x3f00000007007423 */ /* 0x004fc80000002000 */
[----:B------:R-:W-:-:S04]  /*03f0*/  FFMA.RM R0, R0, R5, 12582913 ;  /* 0x4b40000100007423 */ /* 0x000fc80000004005 */
[C---:B------:R-:W-:Y:S01]  /*0400*/  FADD R2, R0.reuse, -12583039 ;  /* 0xcb40007f00027421 */ /* 0x040fe20000000000 */
[----:B------:R-:W-:-:S03]  /*0410*/  SHF.L.U32 R5, R0, 0x17, RZ ;  /* 0x0000001700057819 */ /* 0x000fc600000006ff */
[----:B------:R-:W-:-:S04]  /*0420*/  FFMA R2, R7, 1.4426950216293334961, -R2 ;  /* 0x3fb8aa3b07027823 */ /* 0x000fc80000000802 */
[----:B------:R-:W-:-:S06]  /*0430*/  FFMA R2, R7, 1.925963033500011079e-08, R2 ;  /* 0x32a5706007027823 */ /* 0x000fcc0000000002 */
[----:B------:R-:W2:Y:S02]  /*0440*/  MUFU.EX2 R2, R2 ;  /* 0x0000000200027308 */ /* 0x000ea40000000800 */
[----:B0123--:R-:W-:-:S07]  /*0450*/  FMUL R10, R2, R5 ;  /* 0x00000005020a7220 */ /* 0x00ffce0000400000 */
.L_x_5:
[----:B------:R-:W-:-:S04]  /*0460*/  IADD3 R6, P0, PT, R16, R9, RZ ;  /* 0x0000000910067210 */ /* 0x000fc80007f1e0ff */
[----:B------:R-:W-:Y:S02]  /*0470*/  LEA.HI.X.SX32 R3, R9, R12, 0x1, P0 ;  /* 0x0000000c09037211 */ /* 0x000fe400000f0eff */
[C---:B------:R-:W-:Y:S02]  /*0480*/  SHF.L.U32 R7, R6.reuse, 0x2, RZ ;  /* 0x0000000206077819 */ /* 0x040fe400000006ff */
[----:B------:R-:W-:Y:S02]  /*0490*/  SHF.L.U64.HI R6, R6, 0x2, R3 ;  /* 0x0000000206067819 */ /* 0x000fe40000010203 */
[----:B------:R-:W-:-:S04]  /*04a0*/  IADD3 R18, P0, PT, R7, UR8, RZ ;  /* 0x0000000807127c10 */ /* 0x000fc8000ff1e0ff */
[----:B------:R-:W-:-:S05]  /*04b0*/  IADD3.X R19, PT, PT, R6, UR9, RZ, P0, !PT ;  /* 0x0000000906137c10 */ /* 0x000fca00087fe4ff */
[----:B------:R-:W2:Y:S01]  /*04c0*/  LDG.E.CONSTANT R26, desc[UR4][R18.64] ;  /* 0x00000004121a7981 */ /* 0x000ea2000c1e9900 */
[----:B------:R-:W-:-:S04]  /*04d0*/  IADD3 R2, P0, PT, R7, UR10, RZ ;  /* 0x0000000a07027c10 */ /* 0x000fc8000ff1e0ff */
[----:B------:R-:W-:-:S05]  /*04e0*/  IADD3.X R3, PT, PT, R6, UR11, RZ, P0, !PT ;  /* 0x0000000b06037c10 */ /* 0x000fca00087fe4ff */
[----:B------:R0:W3:Y:S01]  /*04f0*/  LDG.E.CONSTANT R5, desc[UR4][R2.64] ;  /* 0x0000000402057981 */ /* 0x0000e2000c1e9900 */
[----:B------:R-:W-:Y:S01]  /*0500*/  MOV R22, 0x3bbb989d ;  /* 0x3bbb989d00167802 */ /* 0x000fe20000000f00 */
[----:B------:R-:W-:Y:S01]  /*0510*/  BSSY.RECONVERGENT B0, `(.L_x_1) ;  /* 0x0000024000007945 */ /* 0x000fe20003800200 */
[----:B------:R-:W-:Y:S01]  /*0520*/  MOV R23, 0x437c0000 ;  /* 0x437c000000177802 */ /* 0x000fe20000000f00 */
[----:B--2--5:R-:W-:-:S05]  /*0530*/  FADD R0, R15, R26 ;  /* 0x0000001a0f007221 */ /* 0x024fca0000000000 */
[----:B------:R-:W-:-:S05]  /*0540*/  FMNMX R4, R0, R27, !PT ;  /* 0x0000001b00047209 */ /* 0x000fca0007800000 */
[----:B------:R-:W-:Y:S01]  /*0550*/  FADD R17, -R4, R27 ;  /* 0x0000001b04117221 */ /* 0x000fe20000000100 */
[----:B------:R-:W-:-:S03]  /*0560*/  FADD R21, R0, -R4 ;  /* 0x8000000400157221 */ /* 0x000fc60000000000 */
[-C--:B------:R-:W-:Y:S01]  /*0570*/  FFMA.SAT R20, R17, R22.reuse, 0.5 ;  /* 0x3f00000011147423 */ /* 0x080fe20000002016 */
[----:B------:R-:W-:-:S03]  /*0580*/  FFMA.SAT R18, R21, R22, 0.5 ;  /* 0x3f00000015127423 */ /* 0x000fc60000002016 */
[-C--:B------:R-:W-:Y:S01]  /*0590*/  FFMA.RM R0, R20, R23.reuse, 12582913 ;  /* 0x4b40000114007423 */ /* 0x080fe20000004017 */
[----:B------:R-:W-:-:S03]  /*05a0*/  FFMA.RM R18, R18, R23, 12582913 ;  /* 0x4b40000112127423 */ /* 0x000fc60000004017 */
[----:B------:R-:W-:Y:S01]  /*05b0*/  FADD R4, R0, -12583039 ;  /* 0xcb40007f00047421 */ /* 0x000fe20000000000 */
[C---:B0-----:R-:W-:Y:S01]  /*05c0*/  FADD R2, R18.reuse, -12583039 ;  /* 0xcb40007f12027421 */ /* 0x041fe20000000000 */
[----:B------:R-:W-:Y:S01]  /*05d0*/  SHF.L.U32 R18, R18, 0x17, RZ ;  /* 0x0000001712127819 */ /* 0x000fe200000006ff */
[----:B------:R-:W-:Y:S02]  /*05e0*/  IMAD.SHL.U32 R0, R0, 0x800000, RZ ;  /* 0x0080000000007824 */ /* 0x000fe400078e00ff */
[----:B------:R-:W-:Y:S01]  /*05f0*/  FFMA R4, R17, 1.4426950216293334961, -R4 ;  /* 0x3fb8aa3b11047823 */ /* 0x000fe20000000804 */
[----:B------:R-:W-:-:S03]  /*0600*/  FFMA R2, R21, 1.4426950216293334961, -R2 ;  /* 0x3fb8aa3b15027823 */ /* 0x000fc60000000802 */
[----:B------:R-:W-:Y:S01]  /*0610*/  FFMA R4, R17, 1.925963033500011079e-08, R4 ;  /* 0x32a5706011047823 */ /* 0x000fe20000000004 */
[----:B------:R-:W-:-:S03]  /*0620*/  FFMA R2, R21, 1.925963033500011079e-08, R2 ;  /* 0x32a5706015027823 */ /* 0x000fc60000000002 */
[----:B------:R-:W0:Y:S08]  /*0630*/  MUFU.EX2 R3, R4 ;  /* 0x0000000400037308 */ /* 0x000e300000000800 */
[----:B------:R-:W1:Y:S01]  /*0640*/  MUFU.EX2 R17, R2 ;  /* 0x0000000200117308 */ /* 0x000e620000000800 */
[----:B0-----:R-:W-:Y:S01]  /*0650*/  FMUL R0, R0, R3 ;  /* 0x0000000300007220 */ /* 0x001fe20000400000 */
[----:B-1----:R-:W-:-:S04]  /*0660*/  FMUL R17, R18, R17 ;  /* 0x0000001112117220 */ /* 0x002fc80000400000 */
[----:B------:R-:W-:Y:S01]  /*0670*/  FFMA R22, R0, R25, R17 ;  /* 0x0000001900167223 */ /* 0x000fe20000000011 */
[----:B---3--:R-:W-:-:S03]  /*0680*/  FMUL R29, R5, R17 ;  /* 0x00000011051d7220 */ /* 0x008fc60000400000 */
[----:B------:R-:W0:Y:S01]  /*0690*/  MUFU.RCP R3, R22 ;  /* 0x0000001600037308 */ /* 0x000e220000001000 */
[----:B------:R-:W-:-:S07]  /*06a0*/  FFMA R29, R0, R13, R29 ;  /* 0x0000000d001d7223 */ /* 0x000fce000000001d */
[----:B------:R-:W1:Y:S01]  /*06b0*/  FCHK P0, R29, R22 ;  /* 0x000000161d007302 */ /* 0x000e620000000000 */
[----:B0-----:R-:W-:-:S04]  /*06c0*/  FFMA R18, -R22, R3, 1 ;  /* 0x3f80000016127423 */ /* 0x001fc80000000103 */
[----:B------:R-:W-:-:S04]  /*06d0*/  FFMA R18, R3, R18, R3 ;  /* 0x0000001203127223 */ /* 0x000fc80000000003 */
[----:B------:R-:W-:-:S04]  /*06e0*/  FFMA R17, R29, R18, RZ ;  /* 0x000000121d117223 */ /* 0x000fc800000000ff */
[----:B------:R-:W-:-:S04]  /*06f0*/  FFMA R0, -R22, R17, R29 ;  /* 0x0000001116007223 */ /* 0x000fc8000000011d */
[----:B------:R-:W-:Y:S01]  /*0700*/  FFMA R17, R18, R0, R17 ;  /* 0x0000000012117223 */ /* 0x000fe20000000011 */
[----:B-1----:R-:W-:Y:S06]  /*0710*/  @!P0 BRA `(.L_x_2) ;  /* 0x00000000000c8947 */ /* 0x002fec0003800000 */
[----:B------:R-:W-:-:S07]  /*0720*/  MOV R18, 0x740 ;  /* 0x0000074000127802 */ /* 0x000fce0000000f00 */
[----:B------:R-:W-:Y:S05]  /*0730*/  CALL.REL.NOINC `($__internal_0_$__cuda_sm3x_div_rn_noftz_f32_slowpath) ;  /* 0x0000000800a47944 */ /* 0x000fea0003c00000 */
[----:B------:R-:W-:-:S07]  /*0740*/  MOV R17, R0 ;  /* 0x0000000000117202 */ /* 0x000fce0000000f00 */
.L_x_2:
[----:B------:R-:W-:Y:S05]  /*0750*/  BSYNC.RECONVERGENT B0 ;  /* 0x0000000000007941 */ /* 0x000fea0003800200 */
.L_x_1:
[----:B------:R-:W-:-:S04]  /*0760*/  IADD3 R3, P0, PT, R16, R11, RZ ;  /* 0x0000000b10037210 */ /* 0x000fc80007f1e0ff */
[----:B------:R-:W-:Y:S02]  /*0770*/  LEA.HI.X.SX32 R0, R11, R12, 0x1, P0 ;  /* 0x0000000c0b007211 */ /* 0x000fe400000f0eff */
[C---:B------:R-:W-:Y:S02]  /*0780*/  SHF.L.U32 R4, R3.reuse, 0x2, RZ ;  /* 0x0000000203047819 */ /* 0x040fe400000006ff */
[----:B------:R-:W-:Y:S02]  /*0790*/  SHF.L.U64.HI R3, R3, 0x2, R0 ;  /* 0x0000000203037819 */ /* 0x000fe40000010200 */
[----:B------:R-:W-:-:S04]  /*07a0*/  IADD3 R18, P0, PT, R4, UR8, RZ ;  /* 0x0000000804127c10 */ /* 0x000fc8000ff1e0ff */
[----:B------:R-:W-:-:S05]  /*07b0*/  IADD3.X R19, PT, PT, R3, UR9, RZ, P0, !PT ;  /* 0x0000000903137c10 */ /* 0x000fca00087fe4ff */
[----:B------:R0:W2:Y:S01]  /*07c0*/  LDG.E.CONSTANT R2, desc[UR4][R18.64] ;  /* 0x0000000412027981 */ /* 0x0000a2000c1e9900 */
[----:B------:R-:W-:Y:S01]  /*07d0*/  FADD R0, -R10, R27 ;  /* 0x0000001b0a007221 */ /* 0x000fe20000000100 */
[----:B------:R-:W-:Y:S02]  /*07e0*/  HFMA2 R21, -RZ, RZ, 0.96630859375, -0.0022525787353515625 ;  /* 0x3bbb989dff157431 */ /* 0x000fe400000001ff */
[----:B------:R-:W-:Y:S02]  /*07f0*/  IMAD.MOV.U32 R20, RZ, RZ, 0x437c0000 ;  /* 0x437c0000ff147424 */ /* 0x000fe400078e00ff */
[----:B------:R-:W-:-:S05]  /*0800*/  FMNMX R27, R26, R0, !PT ;  /* 0x000000001a1b7209 */ /* 0x000fca0007800000 */
[--C-:B------:R-:W-:Y:S01]  /*0810*/  FADD R22, R0, -R27.reuse ;  /* 0x8000001b00167221 */ /* 0x100fe20000000000 */
[----:B------:R-:W-:-:S03]  /*0820*/  FADD R26, R26, -R27 ;  /* 0x8000001b1a1a7221 */ /* 0x000fc60000000000 */
[-C--:B------:R-:W-:Y:S01]  /*0830*/  FFMA.SAT R23, R22, R21.reuse, 0.5 ;  /* 0x3f00000016177423 */ /* 0x080fe20000002015 */
[----:B------:R-:W-:-:S03]  /*0840*/  FFMA.SAT R29, R26, R21, 0.5 ;  /* 0x3f0000001a1d7423 */ /* 0x000fc60000002015 */
[-C--:B------:R-:W-:Y:S01]  /*0850*/  FFMA.RM R0, R23, R20.reuse, 12582913 ;  /* 0x4b40000117007423 */ /* 0x080fe20000004014 */
[----:B0-----:R-:W-:-:S03]  /*0860*/  FFMA.RM R18, R29, R20, 12582913 ;  /* 0x4b4000011d127423 */ /* 0x001fc60000004014 */
[C---:B------:R-:W-:Y:S01]  /*0870*/  FADD R23, R0.reuse, -12583039 ;  /* 0xcb40007f00177421 */ /* 0x040fe20000000000 */
[----:B------:R-:W-:-:S03]  /*0880*/  SHF.L.U32 R0, R0, 0x17, RZ ;  /* 0x0000001700007819 */ /* 0x000fc600000006ff */
[----:B------:R-:W-:-:S04]  /*0890*/  FFMA R23, R22, 1.4426950216293334961, -R23 ;  /* 0x3fb8aa3b16177823 */ /* 0x000fc80000000817 */
[----:B------:R-:W-:Y:S01]  /*08a0*/  FFMA R19, R22, 1.925963033500011079e-08, R23 ;  /* 0x32a5706016137823 */ /* 0x000fe20000000017 */
[C---:B------:R-:W-:Y:S01]  /*08b0*/  FADD R23, R18.reuse, -12583039 ;  /* 0xcb40007f12177421 */ /* 0x040fe20000000000 */
[----:B------:R-:W-:-:S03]  /*08c0*/  SHF.L.U32 R18, R18, 0x17, RZ ;  /* 0x0000001712127819 */ /* 0x000fc600000006ff */
[C---:B------:R-:W-:Y:S01]  /*08d0*/  FFMA R23, R26.reuse, 1.4426950216293334961, -R23 ;  /* 0x3fb8aa3b1a177823 */ /* 0x040fe20000000817 */
[----:B------:R-:W0:Y:S03]  /*08e0*/  MUFU.EX2 R19, R19 ;  /* 0x0000001300137308 */ /* 0x000e260000000800 */
[----:B------:R-:W-:-:S05]  /*08f0*/  FFMA R26, R26, 1.925963033500011079e-08, R23 ;  /* 0x32a570601a1a7823 */ /* 0x000fca0000000017 */
[----:B------:R-:W1:Y:S01]  /*0900*/  MUFU.EX2 R23, R26 ;  /* 0x0000001a00177308 */ /* 0x000e620000000800 */
[----:B0-----:R-:W-:Y:S01]  /*0910*/  FMUL R0, R0, R19 ;  /* 0x0000001300007220 */ /* 0x001fe20000400000 */
[----:B-1----:R-:W-:Y:S01]  /*0920*/  FMUL R23, R18, R23 ;  /* 0x0000001712177220 */ /* 0x002fe20000400000 */
[----:B--2---:R-:W-:-:S05]  /*0930*/  FADD R22, R15, R2 ;  /* 0x000000020f167221 */ /* 0x004fca0000000000 */
[----:B------:R-:W-:-:S05]  /*0940*/  FMNMX R24, R27, R22, !PT ;  /* 0x000000161b187209 */ /* 0x000fca0007800000 */
[--C-:B------:R-:W-:Y:S01]  /*0950*/  FADD R22, R22, -R24.reuse ;  /* 0x8000001816167221 */ /* 0x100fe20000000000 */
[----:B------:R-:W-:-:S03]  /*0960*/  FADD R24, R27, -R24 ;  /* 0x800000181b187221 */ /* 0x000fc60000000000 */
[-C--:B------:R-:W-:Y:S01]  /*0970*/  FFMA.SAT R19, R22, R21.reuse, 0.5 ;  /* 0x3f00000016137423 */ /* 0x080fe20000002015 */
[----:B------:R-:W-:-:S04]  /*0980*/  FFMA.SAT R29, R24, R21, 0.5 ;  /* 0x3f000000181d7423 */ /* 0x000fc80000002015 */
[-C--:B------:R-:W-:Y:S01]  /*0990*/  FFMA.RM R21, R29, R20.reuse, 12582913 ;  /* 0x4b4000011d157423 */ /* 0x080fe20000004014 */
[----:B------:R-:W-:-:S03]  /*09a0*/  FFMA.RM R20, R19, R20, 12582913 ;  /* 0x4b40000113147423 */ /* 0x000fc60000004014 */
[----:B------:R-:W-:Y:S01]  /*09b0*/  FADD R19, R21, -12583039 ;  /* 0xcb40007f15137421 */ /* 0x000fe20000000000 */
[----:B------:R-:W-:-:S03]  /*09c0*/  FADD R29, R20, -12583039 ;  /* 0xcb40007f141d7421 */ /* 0x000fc60000000000 */
[----:B------:R-:W-:Y:S01]  /*09d0*/  FFMA R19, R24, 1.4426950216293334961, -R19 ;  /* 0x3fb8aa3b18137823 */ /* 0x000fe20000000813 */
[----:B------:R-:W-:-:S03]  /*09e0*/  FFMA R18, R22, 1.4426950216293334961, -R29 ;  /* 0x3fb8aa3b16127823 */ /* 0x000fc6000000081d */
[----:B------:R-:W-:Y:S01]  /*09f0*/  FFMA R29, R24, 1.925963033500011079e-08, R19 ;  /* 0x32a57060181d7823 */ /* 0x000fe20000000013 */
[----:B------:R-:W-:Y:S01]  /*0a00*/  FFMA R22, R22, 1.925963033500011079e-08, R18 ;  /* 0x32a5706016167823 */ /* 0x000fe20000000012 */
[----:B------:R-:W-:-:S04]  /*0a10*/  IADD3 R18, P0, PT, R4, UR10, RZ ;  /* 0x0000000a04127c10 */ /* 0x000fc8000ff1e0ff */
[----:B------:R-:W-:-:S05]  /*0a20*/  IADD3.X R19, PT, PT, R3, UR11, RZ, P0, !PT ;  /* 0x0000000b03137c10 */ /* 0x000fca00087fe4ff */
[----:B------:R0:W2:Y:S01]  /*0a30*/  LDG.E.CONSTANT R26, desc[UR4][R18.64] ;  /* 0x00000004121a7981 */ /* 0x0000a2000c1e9900 */
[----:B------:R-:W1:Y:S01]  /*0a40*/  MUFU.EX2 R29, R29 ;  /* 0x0000001d001d7308 */ /* 0x000e620000000800 */
[----:B------:R-:W-:Y:S01]  /*0a50*/  SHF.L.U32 R28, R21, 0x17, RZ ;  /* 0x00000017151c7819 */ /* 0x000fe200000006ff */
[----:B------:R-:W-:Y:S01]  /*0a60*/  FFMA R25, R0, R25, R23 ;  /* 0x0000001900197223 */ /* 0x000fe20000000017 */
[----:B------:R-:W-:Y:S01]  /*0a70*/  SHF.L.U32 R24, R20, 0x17, RZ ;  /* 0x0000001714187819 */ /* 0x000fe200000006ff */
[----:B------:R-:W-:Y:S01]  /*0a80*/  FMUL R5, R5, R23 ;  /* 0x0000001705057220 */ /* 0x000fe20000400000 */
[----:B------:R-:W-:Y:S01]  /*0a90*/  IADD3 R20, P0, PT, R7, UR6, RZ ;  /* 0x0000000607147c10 */ /* 0x000fe2000ff1e0ff */
[----:B------:R-:W-:Y:S02]  /*0aa0*/  BSSY.RECONVERGENT B0, `(.L_x_3) ;  /* 0x0000015000007945 */ /* 0x000fe40003800200 */
[----:B------:R-:W3:Y:S01]  /*0ab0*/  MUFU.EX2 R22, R22 ;  /* 0x0000001600167308 */ /* 0x000ee20000000800 */
[----:B------:R-:W-:Y:S01]  /*0ac0*/  IADD3.X R21, PT, PT, R6, UR7, RZ, P0, !PT ;  /* 0x0000000706157c10 */ /* 0x000fe200087fe4ff */
[----:B------:R-:W-:-:S04]  /*0ad0*/  FFMA R13, R0, R13, R5 ;  /* 0x0000000d000d7223 */ /* 0x000fc80000000005 */
[----:B------:R4:W-:Y:S01]  /*0ae0*/  STG.E desc[UR4][R20.64], R17 ;  /* 0x0000001114007986 */ /* 0x0009e2000c101904 */
[----:B-1----:R-:W-:Y:S01]  /*0af0*/  FMUL R28, R28, R29 ;  /* 0x0000001d1c1c7220 */ /* 0x002fe20000400000 */
[----:B---3--:R-:W-:-:S04]  /*0b00*/  FMUL R24, R24, R22 ;  /* 0x0000001618187220 */ /* 0x008fc80000400000 */
[----:B------:R-:W-:-:S04]  /*0b10*/  FFMA R22, R25, R28, R24 ;  /* 0x0000001c19167223 */ /* 0x000fc80000000018 */
[----:B0-----:R-:W0:Y:S02]  /*0b20*/  MUFU.RCP R19, R22 ;  /* 0x0000001600137308 */ /* 0x001e240000001000 */
[----:B0-----:R-:W-:-:S04]  /*0b30*/  FFMA R0, -R22, R19, 1 ;  /* 0x3f80000016007423 */ /* 0x001fc80000000113 */
[----:B------:R-:W-:Y:S01]  /*0b40*/  FFMA R0, R19, R0, R19 ;  /* 0x0000000013007223 */ /* 0x000fe20000000013 */
[----:B--2---:R-:W-:-:S04]  /*0b50*/  FMUL R24, R26, R24 ;  /* 0x000000181a187220 */ /* 0x004fc80000400000 */
[----:B------:R-:W-:-:S04]  /*0b60*/  FFMA R29, R13, R28, R24 ;  /* 0x0000001c0d1d7223 */ /* 0x000fc80000000018 */
[----:B------:R-:W0:Y:S01]  /*0b70*/  FCHK P0, R29, R22 ;  /* 0x000000161d007302 */ /* 0x000e220000000000 */
[----:B------:R-:W-:-:S04]  /*0b80*/  FFMA R7, R29, R0, RZ ;  /* 0x000000001d077223 */ /* 0x000fc800000000ff */
[----:B------:R-:W-:-:S04]  /*0b90*/  FFMA R5, -R22, R7, R29 ;  /* 0x0000000716057223 */ /* 0x000fc8000000011d */
[----:B------:R-:W-:Y:S01]  /*0ba0*/  FFMA R7, R0, R5, R7 ;  /* 0x0000000500077223 */ /* 0x000fe20000000007 */
[----:B0---4-:R-:W-:Y:S06]  /*0bb0*/  @!P0 BRA `(.L_x_4) ;  /* 0x00000000000c8947 */ /* 0x011fec0003800000 */
[----:B------:R-:W-:-:S07]  /*0bc0*/  MOV R18, 0xbe0 ;  /* 0x00000be000127802 */ /* 0x000fce0000000f00 */
[----:B------:R-:W-:Y:S05]  /*0bd0*/  CALL.REL.NOINC `($__internal_0_$__cuda_sm3x_div_rn_noftz_f32_slowpath) ;  /* 0x00000004007c7944 */ /* 0x000fea0003c00000 */
[----:B------:R-:W-:-:S07]  /*0be0*/  IMAD.MOV.U32 R7, RZ, RZ, R0 ;  /* 0x000000ffff077224 */ /* 0x000fce00078e0000 */
.L_x_4:
[----:B------:R-:W-:Y:S05]  /*0bf0*/  BSYNC.RECONVERGENT B0 ;  /* 0x0000000000007941 */ /* 0x000fea0003800200 */
.L_x_3:
[----:B------:R-:W-:Y:S01]  /*0c00*/  FADD R0, -R10, R27 ;  /* 0x0000001b0a007221 */ /* 0x000fe20000000100 */
[----:B------:R-:W-:Y:S01]  /*0c10*/  HFMA2 R5, -RZ, RZ, 3.7421875, 0 ;  /* 0x437c0000ff057431 */ /* 0x000fe200000001ff */
[----:B------:R-:W-:Y:S01]  /*0c20*/  MOV R6, 0x3bbb989d ;  /* 0x3bbb989d00067802 */ /* 0x000fe20000000f00 */
[----:B------:R-:W-:Y:S01]  /*0c30*/  VIADD R8, R8, 0x2 ;  /* 0x0000000208087836 */ /* 0x000fe20000000000 */
[----:B------:R-:W-:Y:S02]  /*0c40*/  IADD3 R4, P0, PT, R4, UR6, RZ ;  /* 0x0000000604047c10 */ /* 0x000fe4000ff1e0ff */
[----:B------:R-:W-:-:S05]  /*0c50*/  FMNMX R27, R2, R0, !PT ;  /* 0x00000000021b7209 */ /* 0x000fca0007800000 */
[--C-:B------:R-:W-:Y:S01]  /*0c60*/  FADD R17, R2, -R27.reuse ;  /* 0x8000001b02117221 */ /* 0x100fe20000000000 */
[----:B------:R-:W-:-:S03]  /*0c70*/  FADD R0, R0, -R27 ;  /* 0x8000001b00007221 */ /* 0x000fc60000000000 */
[-C--:B------:R-:W-:Y:S01]  /*0c80*/  FFMA.SAT R2, R17, R6.reuse, 0.5 ;  /* 0x3f00000011027423 */ /* 0x080fe20000002006 */
[----:B------:R-:W-:-:S03]  /*0c90*/  FFMA.SAT R6, R0, R6, 0.5 ;  /* 0x3f00000000067423 */ /* 0x000fc60000002006 */
[-C--:B------:R-:W-:Y:S01]  /*0ca0*/  FFMA.RM R2, R2, R5.reuse, 12582913 ;  /* 0x4b40000102027423 */ /* 0x080fe20000004005 */
[----:B------:R-:W-:-:S03]  /*0cb0*/  FFMA.RM R6, R6, R5, 12582913 ;  /* 0x4b40000106067423 */ /* 0x000fc60000004005 */
[----:B------:R-:W-:Y:S01]  /*0cc0*/  FADD R18, R2, -12583039 ;  /* 0xcb40007f02127421 */ /* 0x000fe20000000000 */
[----:B------:R-:W-:Y:S01]  /*0cd0*/  FADD R5, R6, -12583039 ;  /* 0xcb40007f06057421 */ /* 0x000fe20000000000 */
[----:B------:R-:W-:Y:S02]  /*0ce0*/  SHF.L.U32 R2, R2, 0x17, RZ ;  /* 0x0000001702027819 */ /* 0x000fe400000006ff */
[C---:B------:R-:W-:Y:S01]  /*0cf0*/  FFMA R18, R17.reuse, 1.4426950216293334961, -R18 ;  /* 0x3fb8aa3b11127823 */ /* 0x040fe20000000812 */
[----:B------:R-:W-:Y:S01]  /*0d00*/  FFMA R5, R0, 1.4426950216293334961, -R5 ;  /* 0x3fb8aa3b00057823 */ /* 0x000fe20000000805 */
[----:B------:R-:W-:Y:S02]  /*0d10*/  SHF.L.U32 R6, R6, 0x17, RZ ;  /* 0x0000001706067819 */ /* 0x000fe400000006ff */
[----:B------:R-:W-:Y:S01]  /*0d20*/  FFMA R18, R17, 1.925963033500011079e-08, R18 ;  /* 0x32a5706011127823 */ /* 0x000fe20000000012 */
[----:B------:R-:W-:Y:S01]  /*0d30*/  FFMA R17, R0, 1.925963033500011079e-08, R5 ;  /* 0x32a5706000117823 */ /* 0x000fe20000000005 */
[----:B------:R-:W-:Y:S01]  /*0d40*/  IADD3.X R5, PT, PT, R3, UR7, RZ, P0, !PT ;  /* 0x0000000703057c10 */ /* 0x000fe200087fe4ff */
[----:B------:R-:W0:Y:S01]  /*0d50*/  LDC R0, c[0x0][0x388] ;  /* 0x0000e200ff007b82 */ /* 0x000e220000000800 */
[----:B------:R-:W1:Y:S01]  /*0d60*/  MUFU.EX2 R19, R18 ;  /* 0x0000001200137308 */ /* 0x000e620000000800 */
[----:B------:R-:W-:-:S02]  /*0d70*/  ISETP.NE.AND P0, PT, R8, RZ, PT ;  /* 0x000000ff0800720c */ /* 0x000fc40003f05270 */
[----:B------:R2:W-:Y:S05]  /*0d80*/  STG.E desc[UR4][R4.64], R7 ;  /* 0x0000000704007986 */ /* 0x0005ea000c101904 */
[----:B------:R-:W3:Y:S01]  /*0d90*/  MUFU.EX2 R17, R17 ;  /* 0x0000001100117308 */ /* 0x000ee20000000800 */
[----:B-1----:R-:W-:-:S04]  /*0da0*/  FMUL R2, R2, R19 ;  /* 0x0000001302027220 */ /* 0x002fc80000400000 */
[----:B------:R-:W-:Y:S01]  /*0db0*/  FMUL R26, R26, R2 ;  /* 0x000000021a1a7220 */ /* 0x000fe20000400000 */
[----:B0-----:R-:W-:Y:S01]  /*0dc0*/  LEA R11, R0, R11, 0x1 ;  /* 0x0000000b000b7211 */ /* 0x001fe200078e08ff */
[----:B---3--:R-:W-:Y:S01]  /*0dd0*/  FMUL R6, R6, R17 ;  /* 0x0000001106067220 */ /* 0x008fe20000400000 */
[----:B------:R-:W-:-:S03]  /*0de0*/  LEA R9, R0, R9, 0x1 ;  /* 0x0000000900097211 */ /* 0x000fc600078e08ff */
[-C--:B------:R-:W-:Y:S01]  /*0df0*/  FFMA R25, R25, R6.reuse, R2 ;  /* 0x0000000619197223 */ /* 0x080fe20000000002 */
[----:B------:R-:W-:Y:S01]  /*0e00*/  FFMA R13, R13, R6, R26 ;  /* 0x000000060d0d7223 */ /* 0x000fe2000000001a */
[----:B--2---:R-:W-:Y:S06]  /*0e10*/  @P0 BRA `(.L_x_5) ;  /* 0xfffffff400900947 */ /* 0x004fec000383ffff */
.L_x_0:
[----:B------:R-:W0:Y:S02]  /*0e20*/  LDC R2, c[0x0][0x384] ;  /* 0x0000e100ff027b82 */ /* 0x000e240000000800 */
[----:B0-----:R-:W-:-:S04]  /*0e30*/  LOP3.LUT R2, R2, 0x1, RZ, 0xc0, !PT ;  /* 0x0000000102027812 */ /* 0x001fc800078ec0ff */
[----:B------:R-:W-:-:S13]  /*0e40*/  ISETP.NE.U32.AND P0, PT, R2, 0x1, PT ;  /* 0x000000010200780c */ /* 0x000fda0003f05070 */
[----:B------:R-:W-:Y:S05]  /*0e50*/  @P0 EXIT ;  /* 0x000000000000094d */ /* 0x000fea0003800000 */
[----:B------:R-:W0:Y:S01]  /*0e60*/  LDCU.128 UR8, c[0x0][0x3a0] ;  /* 0x00007400ff0877ac */ /* 0x000e220008000c00 */
[----:B------:R-:W-:-:S05]  /*0e70*/  IMAD R3, R14, R0, RZ ;  /* 0x000000000e037224 */ /* 0x000fca00078e02ff */
[----:B------:R-:W-:-:S04]  /*0e80*/  IADD3 R16, P0, PT, R16, R3, RZ ;  /* 0x0000000310107210 */ /* 0x000fc80007f1e0ff */
[----:B------:R-:W-:Y:S02]  /*0e90*/  LEA.HI.X.SX32 R3, R3, R12, 0x1, P0 ;  /* 0x0000000c03037211 */ /* 0x000fe400000f0eff */
[C---:B------:R-:W-:Y:S02]  /*0ea0*/  SHF.L.U32 R2, R16.reuse, 0x2, RZ ;  /* 0x0000000210027819 */ /* 0x040fe400000006ff */
[----:B------:R-:W-:Y:S02]  /*0eb0*/  SHF.L.U64.HI R3, R16, 0x2, R3 ;  /* 0x0000000210037819 */ /* 0x000fe40000010203 */
[----:B0-----:R-:W-:-:S04]  /*0ec0*/  IADD3 R4, P0, PT, R2, UR8, RZ ;  /* 0x0000000802047c10 */ /* 0x001fc8000ff1e0ff */
[----:B------:R-:W-:-:S05]  /*0ed0*/  IADD3.X R5, PT, PT, R3, UR9, RZ, P0, !PT ;  /* 0x0000000903057c10 */ /* 0x000fca00087fe4ff */
[----:B------:R-:W2:Y:S01]  /*0ee0*/  LDG.E.CONSTANT R4, desc[UR4][R4.64] ;  /* 0x0000000404047981 */ /* 0x000ea2000c1e9900 */
[----:B------:R-:W-:-:S04]  /*0ef0*/  IADD3 R6, P0, PT, R2, UR10, RZ ;  /* 0x0000000a02067c10 */ /* 0x000fc8000ff1e0ff */
[----:B------:R-:W-:-:S05]  /*0f00*/  IADD3.X R7, PT, PT, R3, UR11, RZ, P0, !PT ;  /* 0x0000000b03077c10 */ /* 0x000fca00087fe4ff */
[----:B------:R0:W3:Y:S01]  /*0f10*/  LDG.E.CONSTANT R0, desc[UR4][R6.64] ;  /* 0x0000000406007981 */ /* 0x0000e2000c1e9900 */
[----:B------:R-:W-:Y:S01]  /*0f20*/  MOV R11, 0x3bbb989d ;  /* 0x3bbb989d000b7802 */ /* 0x000fe20000000f00 */
[----:B------:R-:W-:Y:S01]  /*0f30*/  BSSY.RECONVERGENT B0, `(.L_x_6) ;  /* 0x0000024000007945 */ /* 0x000fe20003800200 */
[----:B--2--5:R-:W-:Y:S01]  /*0f40*/  FADD R8, R15, R4 ;  /* 0x000000040f087221 */ /* 0x024fe20000000000 */
[----:B------:R-:W-:-:S04]  /*0f50*/  IMAD.MOV.U32 R15, RZ, RZ, 0x437c0000 ;  /* 0x437c0000ff0f7424 */ /* 0x000fc800078e00ff */
[----:B------:R-:W-:-:S05]  /*0f60*/  FMNMX R9, R8, R27, !PT ;  /* 0x0000001b08097209 */ /* 0x000fca0007800000 */
[----:B------:R-:W-:Y:S01]  /*0f70*/  FADD R8, R8, -R9 ;  /* 0x8000000908087221 */ /* 0x000fe20000000000 */
[----:B------:R-:W-:-:S03]  /*0f80*/  FADD R9, -R9, R27 ;  /* 0x0000001b09097221 */ /* 0x000fc60000000100 */
[-C--:B------:R-:W-:Y:S01]  /*0f90*/  FFMA.SAT R10, R8, R11.reuse, 0.5 ;  /* 0x3f000000080a7423 */ /* 0x080fe2000000200b */
[----:B------:R-:W-:-:S03]  /*0fa0*/  FFMA.SAT R4, R9, R11, 0.5 ;  /* 0x3f00000009047423 */ /* 0x000fc6000000200b */
[-C--:B------:R-:W-:Y:S01]  /*0fb0*/  FFMA.RM R10, R10, R15.reuse, 12582913 ;  /* 0x4b4000010a0a7423 */ /* 0x080fe2000000400f */
[----:B------:R-:W-:-:S03]  /*0fc0*/  FFMA.RM R4, R4, R15, 12582913 ;  /* 0x4b40000104047423 */ /* 0x000fc6000000400f */
[----:B------:R-:W-:Y:S01]  /*0fd0*/  FADD R5, R10, -12583039 ;  /* 0xcb40007f0a057421 */ /* 0x000fe20000000000 */
[----:B0-----:R-:W-:Y:S01]  /*0fe0*/  FADD R6, R4, -12583039 ;  /* 0xcb40007f04067421 */ /* 0x001fe20000000000 */
[----:B------:R-:W-:Y:S02]  /*0ff0*/  SHF.L.U32 R10, R10, 0x17, RZ ;  /* 0x000000170a0a7819 */ /* 0x000fe400000006ff */
[----:B------:R-:W-:Y:S01]  /*1000*/  FFMA R5, R8, 1.4426950216293334961, -R5 ;  /* 0x3fb8aa3b08057823 */ /* 0x000fe20000000805 */
[C---:B------:R-:W-:Y:S01]  /*1010*/  FFMA R6, R9.reuse, 1.4426950216293334961, -R6 ;  /* 0x3fb8aa3b09067823 */ /* 0x040fe20000000806 */
[----:B------:R-:W-:Y:S02]  /*1020*/  SHF.L.U32 R4, R4, 0x17, RZ ;  /* 0x0000001704047819 */ /* 0x000fe400000006ff */
[----:B------:R-:W-:Y:S01]  /*1030*/  FFMA R8, R8, 1.925963033500011079e-08, R5 ;  /* 0x32a5706008087823 */ /* 0x000fe20000000005 */
[----:B------:R-:W-:-:S03]  /*1040*/  FFMA R6, R9, 1.925963033500011079e-08, R6 ;  /* 0x32a5706009067823 */ /* 0x000fc60000000006 */
[----:B------:R-:W0:Y:S08]  /*1050*/  MUFU.EX2 R7, R8 ;  /* 0x0000000800077308 */ /* 0x000e300000000800 */
[----:B------:R-:W1:Y:S01]  /*1060*/  MUFU.EX2 R5, R6 ;  /* 0x0000000600057308 */ /* 0x000e620000000800 */
[----:B0-----:R-:W-:-:S04]  /*1070*/  FMUL R7, R10, R7 ;  /* 0x000000070a077220 */ /* 0x001fc80000400000 */
[----:B---3--:R-:W-:Y:S01]  /*1080*/  FMUL R29, R0, R7 ;  /* 0x00000007001d7220 */ /* 0x008fe20000400000 */
[----:B-1----:R-:W-:-:S04]  /*1090*/  FMUL R4, R4, R5 ;  /* 0x0000000504047220 */ /* 0x002fc80000400000 */
[C---:B------:R-:W-:Y:S01]  /*10a0*/  FFMA R22, R4.reuse, R25, R7 ;  /* 0x0000001904167223 */ /* 0x040fe20000000007 */
[----:B------:R-:W-:-:S03]  /*10b0*/  FFMA R29, R4, R13, R29 ;  /* 0x0000000d041d7223 */ /* 0x000fc6000000001d */
[----:B------:R-:W0:Y:S08]  /*10c0*/  MUFU.RCP R5, R22 ;  /* 0x0000001600057308 */ /* 0x000e300000001000 */
        /* <DEDUP_REMOVED lines=10> */
.L_x_7:
[----:B------:R-:W-:Y:S05]  /*1170*/  BSYNC.RECONVERGENT B0 ;  /* 0x0000000000007941 */ /* 0x000fea0003800200 */
.L_x_6:
[----:B------:R-:W0:Y:S02]  /*1180*/  LDCU.64 UR6, c[0x0][0x3b0] ;  /* 0x00007600ff0677ac */ /* 0x000e240008000a00 */
[----:B0-----:R-:W-:-:S04]  /*1190*/  IADD3 R2, P0, PT, R2, UR6, RZ ;  /* 0x0000000602027c10 */ /* 0x001fc8000ff1e0ff */
[----:B------:R-:W-:-:S05]  /*11a0*/  IADD3.X R3, PT, PT, R3, UR7, RZ, P0, !PT ;  /* 0x0000000703037c10 */ /* 0x000fca00087fe4ff */
[----:B------:R-:W-:Y:S01]  /*11b0*/  STG.E desc[UR4][R2.64], R5 ;  /* 0x0000000502007986 */ /* 0x000fe2000c101904 */
[----:B------:R-:W-:Y:S05]  /*11c0*/  EXIT ;  /* 0x000000000000794d */ /* 0x000fea0003800000 */
        .weak           $__internal_0_$__cuda_sm3x_div_rn_noftz_f32_slowpath
        .type           $__internal_0_$__cuda_sm3x_div_rn_noftz_f32_slowpath,@function
        .size           $__internal_0_$__cuda_sm3x_div_rn_noftz_f32_slowpath,(.L_x_20 - $__internal_0_$__cuda_sm3x_div_rn_noftz_f32_slowpath)
$__internal_0_$__cuda_sm3x_div_rn_noftz_f32_slowpath:
[----:B------:R-:W-:Y:S01]  /*11d0*/  SHF.R.U32.HI R17, RZ, 0x17, R22 ;  /* 0x00000017ff117819 */ /* 0x000fe20000011616 */
[----:B------:R-:W-:Y:S01]  /*11e0*/  BSSY.RECONVERGENT B1, `(.L_x_8) ;  /* 0x0000062000017945 */ /* 0x000fe20003800200 */
[----:B------:R-:W-:Y:S02]  /*11f0*/  SHF.R.U32.HI R20, RZ, 0x17, R29 ;  /* 0x00000017ff147819 */ /* 0x000fe4000001161d */
[----:B------:R-:W-:Y:S02]  /*1200*/  LOP3.LUT R17, R17, 0xff, RZ, 0xc0, !PT ;  /* 0x000000ff11117812 */ /* 0x000fe400078ec0ff */
[----:B------:R-:W-:Y:S02]  /*1210*/  LOP3.LUT R20, R20, 0xff, RZ, 0xc0, !PT ;  /* 0x000000ff14147812 */ /* 0x000fe400078ec0ff */
[----:B------:R-:W-:-:S03]  /*1220*/  IADD3 R0, PT, PT, R17, -0x1, RZ ;  /* 0xffffffff11007810 */ /* 0x000fc60007ffe0ff */
[----:B------:R-:W-:Y:S01]  /*1230*/  VIADD R21, R20, 0xffffffff ;  /* 0xffffffff14157836 */ /* 0x000fe20000000000 */
[----:B------:R-:W-:-:S04]  /*1240*/  ISETP.GT.U32.AND P0, PT, R0, 0xfd, PT ;  /* 0x000000fd0000780c */ /* 0x000fc80003f04070 */
[----:B------:R-:W-:-:S13]  /*1250*/  ISETP.GT.U32.OR P0, PT, R21, 0xfd, P0 ;  /* 0x000000fd1500780c */ /* 0x000fda0000704470 */
[----:B------:R-:W-:Y:S01]  /*1260*/  @!P0 MOV R19, RZ ;  /* 0x000000ff00138202 */ /* 0x000fe20000000f00 */
[----:B------:R-:W-:Y:S06]  /*1270*/  @!P0 BRA `(.L_x_9) ;  /* 0x00000000005c8947 */ /* 0x000fec0003800000 */
[----:B------:R-:W-:Y:S02]  /*1280*/  FSETP.GTU.FTZ.AND P0, PT, |R29|, +INF , PT ;  /* 0x7f8000001d00780b */ /* 0x000fe40003f1c200 */
[----:B------:R-:W-:-:S04]  /*1290*/  FSETP.GTU.FTZ.AND P1, PT, |R22|, +INF , PT ;  /* 0x7f8000001600780b */ /* 0x000fc80003f3c200 */
[----:B------:R-:W-:-:S13]  /*12a0*/  PLOP3.LUT P0, PT, P0, P1, PT, 0xf8, 0x8f ;  /* 0x00000000008f781c */ /* 0x000fda0000703f70 */
[----:B------:R-:W-:Y:S05]  /*12b0*/  @P0 BRA `(.L_x_10) ;  /* 0x00000004004c0947 */ /* 0x000fea0003800000 */
[----:B------:R-:W-:-:S13]  /*12c0*/  LOP3.LUT P0, RZ, R22, 0x7fffffff, R29, 0xc8, !PT ;  /* 0x7fffffff16ff7812 */ /* 0x000fda000780c81d */
[----:B------:R-:W-:Y:S05]  /*12d0*/  @!P0 BRA `(.L_x_11) ;  /* 0x00000004003c8947 */ /* 0x000fea0003800000 */
[C---:B------:R-:W-:Y:S02]  /*12e0*/  FSETP.NEU.FTZ.AND P2, PT, |R29|.reuse, +INF , PT ;  /* 0x7f8000001d00780b */ /* 0x040fe40003f5d200 */
[----:B------:R-:W-:Y:S02]  /*12f0*/  FSETP.NEU.FTZ.AND P1, PT, |R22|, +INF , PT ;  /* 0x7f8000001600780b */ /* 0x000fe40003f3d200 */
[----:B------:R-:W-:-:S11]  /*1300*/  FSETP.NEU.FTZ.AND P0, PT, |R29|, +INF , PT ;  /* 0x7f8000001d00780b */ /* 0x000fd60003f1d200 */
[----:B------:R-:W-:Y:S05]  /*1310*/  @!P1 BRA !P2, `(.L_x_11) ;  /* 0x00000004002c9947 */ /* 0x000fea0005000000 */
[----:B------:R-:W-:-:S04]  /*1320*/  LOP3.LUT P2, RZ, R29, 0x7fffffff, RZ, 0xc0, !PT ;  /* 0x7fffffff1dff7812 */ /* 0x000fc8000784c0ff */
[----:B------:R-:W-:-:S13]  /*1330*/  PLOP3.LUT P1, PT, P1, P2, PT, 0x2f, 0xf2 ;  /* 0x0000000000f2781c */ /* 0x000fda0000f24577 */
[----:B------:R-:W-:Y:S05]  /*1340*/  @P1 BRA `(.L_x_12) ;  /* 0x0000000400181947 */ /* 0x000fea0003800000 */
[----:B------:R-:W-:-:S04]  /*1350*/  LOP3.LUT P1, RZ, R22, 0x7fffffff, RZ, 0xc0, !PT ;  /* 0x7fffffff16ff7812 */ /* 0x000fc8000782c0ff */
[----:B------:R-:W-:-:S13]  /*1360*/  PLOP3.LUT P0, PT, P0, P1, PT, 0x2f, 0xf2 ;  /* 0x0000000000f2781c */ /* 0x000fda0000702577 */
[----:B------:R-:W-:Y:S05]  /*1370*/  @P0 BRA `(.L_x_13) ;  /* 0x0000000400000947 */ /* 0x000fea0003800000 */
[----:B------:R-:W-:Y:S02]  /*1380*/  ISETP.GE.AND P0, PT, R21, RZ, PT ;  /* 0x000000ff1500720c */ /* 0x000fe40003f06270 */
[----:B------:R-:W-:-:S11]  /*1390*/  ISETP.GE.AND P1, PT, R0, RZ, PT ;  /* 0x000000ff0000720c */ /* 0x000fd60003f26270 */
[----:B------:R-:W-:Y:S01]  /*13a0*/  @P0 MOV R19, RZ ;  /* 0x000000ff00130202 */ /* 0x000fe20000000f00 */
[----:B------:R-:W-:Y:S01]  /*13b0*/  @!P0 FFMA R29, R29, 1.84467440737095516160e+19, RZ ;  /* 0x5f8000001d1d8823 */ /* 0x000fe200000000ff */
[----:B------:R-:W-:Y:S01]  /*13c0*/  @!P0 MOV R19, 0xffffffc0 ;  /* 0xffffffc000138802 */ /* 0x000fe20000000f00 */
[----:B------:R-:W-:-:S03]  /*13d0*/  @!P1 FFMA R22, R22, 1.84467440737095516160e+19, RZ ;  /* 0x5f80000016169823 */ /* 0x000fc600000000ff */
[----:B------:R-:W-:-:S07]  /*13e0*/  @!P1 IADD3 R19, PT, PT, R19, 0x40, RZ ;  /* 0x0000004013139810 */ /* 0x000fce0007ffe0ff */
.L_x_9:
[----:B------:R-:W-:Y:S01]  /*13f0*/  LEA R21, R17, 0xc0800000, 0x17 ;  /* 0xc080000011157811 */ /* 0x000fe200078eb8ff */
[----:B------:R-:W-:Y:S01]  /*1400*/  BSSY.RECONVERGENT B2, `(.L_x_14) ;  /* 0x0000036000027945 */ /* 0x000fe20003800200 */
[----:B------:R-:W-:-:S03]  /*1410*/  IADD3 R20, PT, PT, R20, -0x7f, RZ ;  /* 0xffffff8114147810 */ /* 0x000fc60007ffe0ff */
[----:B------:R-:W-:Y:S02]  /*1420*/  IMAD.IADD R28, R22, 0x1, -R21 ;  /* 0x00000001161c7824 */ /* 0x000fe400078e0a15 */
[C---:B------:R-:W-:Y:S01]  /*1430*/  IMAD R0, R20.reuse, -0x800000, R29 ;  /* 0xff80000014007824 */ /* 0x040fe200078e021d */
[----:B------:R-:W-:Y:S01]  /*1440*/  IADD3 R20, PT, PT, R20, 0x7f, -R17 ;  /* 0x0000007f14147810 */ /* 0x000fe20007ffe811 */
[----:B------:R-:W0:Y:S01]  /*1450*/  MUFU.RCP R22, R28 ;  /* 0x0000001c00167308 */ /* 0x000e220000001000 */
[----:B------:R-:W-:Y:S02]  /*1460*/  FADD.FTZ R23, -R28, -RZ ;  /* 0x800000ff1c177221 */ /* 0x000fe40000010100 */
[----:B------:R-:W-:Y:S02]  /*1470*/  IADD3 R19, PT, PT, R20, R19, RZ ;  /* 0x0000001314137210 */ /* 0x000fe40007ffe0ff */
[----:B0-----:R-:W-:-:S04]  /*1480*/  FFMA R21, R22, R23, 1 ;  /* 0x3f80000016157423 */ /* 0x001fc80000000017 */
[----:B------:R-:W-:-:S04]  /*1490*/  FFMA R21, R22, R21, R22 ;  /* 0x0000001516157223 */ /* 0x000fc80000000016 */
[----:B------:R-:W-:-:S04]  /*14a0*/  FFMA R22, R0, R21, RZ ;  /* 0x0000001500167223 */ /* 0x000fc800000000ff */
[----:B------:R-:W-:-:S04]  /*14b0*/  FFMA R24, R23, R22, R0 ;  /* 0x0000001617187223 */ /* 0x000fc80000000000 */
[----:B------:R-:W-:-:S04]  /*14c0*/  FFMA R24, R21, R24, R22 ;  /* 0x0000001815187223 */ /* 0x000fc80000000016 */
[----:B------:R-:W-:-:S04]  /*14d0*/  FFMA R23, R23, R24, R0 ;  /* 0x0000001817177223 */ /* 0x000fc80000000000 */
[----:B------:R-:W-:-:S05]  /*14e0*/  FFMA R0, R21, R23, R24 ;  /* 0x0000001715007223 */ /* 0x000fca0000000018 */
[----:B------:R-:W-:-:S04]  /*14f0*/  SHF.R.U32.HI R17, RZ, 0x17, R0 ;  /* 0x00000017ff117819 */ /* 0x000fc80000011600 */
[----:B------:R-:W-:-:S04]  /*1500*/  LOP3.LUT R20, R17, 0xff, RZ, 0xc0, !PT ;  /* 0x000000ff11147812 */ /* 0x000fc800078ec0ff */
[----:B------:R-:W-:-:S04]  /*1510*/  IADD3 R17, PT, PT, R20, R19, RZ ;  /* 0x0000001314117210 */ /* 0x000fc80007ffe0ff */
[----:B------:R-:W-:-:S04]  /*1520*/  IADD3 R20, PT, PT, R17, -0x1, RZ ;  /* 0xffffffff11147810 */ /* 0x000fc80007ffe0ff */
[----:B------:R-:W-:-:S13]  /*1530*/  ISETP.GE.U32.AND P0, PT, R20, 0xfe, PT ;  /* 0x000000fe1400780c */ /* 0x000fda0003f06070 */
[----:B------:R-:W-:Y:S05]  /*1540*/  @!P0 BRA `(.L_x_15) ;  /* 0x0000000000808947 */ /* 0x000fea0003800000 */
[----:B------:R-:W-:-:S13]  /*1550*/  ISETP.GT.AND P0, PT, R17, 0xfe, PT ;  /* 0x000000fe1100780c */ /* 0x000fda0003f04270 */
[----:B------:R-:W-:Y:S05]  /*1560*/  @P0 BRA `(.L_x_16) ;  /* 0x00000000006c0947 */ /* 0x000fea0003800000 */
[----:B------:R-:W-:-:S13]  /*1570*/  ISETP.GE.AND P0, PT, R17, 0x1, PT ;  /* 0x000000011100780c */ /* 0x000fda0003f06270 */
[----:B------:R-:W-:Y:S05]  /*1580*/  @P0 BRA `(.L_x_17) ;  /* 0x0000000000740947 */ /* 0x000fea0003800000 */
[----:B------:R-:W-:Y:S02]  /*1590*/  ISETP.GE.AND P0, PT, R17, -0x18, PT ;  /* 0xffffffe81100780c */ /* 0x000fe40003f06270 */
[----:B------:R-:W-:-:S11]  /*15a0*/  LOP3.LUT R0, R0, 0x80000000, RZ, 0xc0, !PT ;  /* 0x8000000000007812 */ /* 0x000fd600078ec0ff */
[----:B------:R-:W-:Y:S05]  /*15b0*/  @!P0 BRA `(.L_x_17) ;  /* 0x0000000000688947 */ /* 0x000fea0003800000 */
[CCC-:B------:R-:W-:Y:S01]  /*15c0*/  FFMA.RZ R19, R21.reuse, R23.reuse, R24.reuse ;  /* 0x0000001715137223 */ /* 0x1c0fe2000000c018 */
[CCC-:B------:R-:W-:Y:S01]  /*15d0*/  FFMA.RP R20, R21.reuse, R23.reuse, R24.reuse ;  /* 0x0000001715147223 */ /* 0x1c0fe20000008018 */
[----:B------:R-:W-:Y:S01]  /*15e0*/  FFMA.RM R23, R21, R23, R24 ;  /* 0x0000001715177223 */ /* 0x000fe20000004018 */
[C---:B------:R-:W-:Y:S01]  /*15f0*/  VIADD R21, R17.reuse, 0x20 ;  /* 0x0000002011157836 */ /* 0x040fe20000000000 */
[----:B------:R-:W-:Y:S02]  /*1600*/  ISETP.NE.AND P2, PT, R17, RZ, PT ;  /* 0x000000ff1100720c */ /* 0x000fe40003f45270 */
[----:B------:R-:W-:Y:S02]  /*1610*/  LOP3.LUT R19, R19, 0x7fffff, RZ, 0xc0, !PT ;  /* 0x007fffff13137812 */ /* 0x000fe400078ec0ff */
[----:B------:R-:W-:Y:S02]  /*1620*/  ISETP.NE.AND P1, PT, R17, RZ, PT ;  /* 0x000000ff1100720c */ /* 0x000fe40003f25270 */
[----:B------:R-:W-:-:S02]  /*1630*/  LOP3.LUT R22, R19, 0x800000, RZ, 0xfc, !PT ;  /* 0x0080000013167812 */ /* 0x000fc400078efcff */
[----:B------:R-:W-:Y:S02]  /*1640*/  IADD3 R17, PT, PT, -R17, RZ, RZ ;  /* 0x000000ff11117210 */ /* 0x000fe40007ffe1ff */
[----:B------:R-:W-:Y:S02]  /*1650*/  SHF.L.U32 R21, R22, R21, RZ ;  /* 0x0000001516157219 */ /* 0x000fe400000006ff */
[----:B------:R-:W-:Y:S02]  /*1660*/  FSETP.NEU.FTZ.AND P0, PT, R20, R23, PT ;  /* 0x000000171400720b */ /* 0x000fe40003f1d000 */
[----:B------:R-:W-:Y:S02]  /*1670*/  SEL R17, R17, RZ, P2 ;  /* 0x000000ff11117207 */ /* 0x000fe40001000000 */
[----:B------:R-:W-:Y:S02]  /*1680*/  ISETP.NE.AND P1, PT, R21, RZ, P1 ;  /* 0x000000ff1500720c */ /* 0x000fe40000f25270 */
[----:B------:R-:W-:-:S02]  /*1690*/  SHF.R.U32.HI R22, RZ, R17, R22 ;  /* 0x00000011ff167219 */ /* 0x000fc40000011616 */
[----:B------:R-:W-:Y:S02]  /*16a0*/  PLOP3.LUT P0, PT, P0, P1, PT, 0xf8, 0x8f ;  /* 0x00000000008f781c */ /* 0x000fe40000703f70 */
[----:B------:R-:W-:Y:S02]  /*16b0*/  SHF.R.U32.HI R17, RZ, 0x1, R22 ;  /* 0x00000001ff117819 */ /* 0x000fe40000011616 */
[----:B------:R-:W-:-:S04]  /*16c0*/  SEL R20, RZ, 0x1, !P0 ;  /* 0x00000001ff147807 */ /* 0x000fc80004000000 */
[----:B------:R-:W-:-:S04]  /*16d0*/  LOP3.LUT R19, R20, 0x1, R17, 0xf8, !PT ;  /* 0x0000000114137812 */ /* 0x000fc800078ef811 */
[----:B------:R-:W-:-:S04]  /*16e0*/  LOP3.LUT R22, R19, R22, RZ, 0xc0, !PT ;  /* 0x0000001613167212 */ /* 0x000fc800078ec0ff */
[----:B------:R-:W-:-:S04]  /*16f0*/  IADD3 R17, PT, PT, R17, R22, RZ ;  /* 0x0000001611117210 */ /* 0x000fc80007ffe0ff */
[----:B------:R-:W-:Y:S01]  /*1700*/  LOP3.LUT R0, R17, R0, RZ, 0xfc, !PT ;  /* 0x0000000011007212 */ /* 0x000fe200078efcff */
[----:B------:R-:W-:Y:S06]  /*1710*/  BRA `(.L_x_17) ;  /* 0x0000000000107947 */ /* 0x000fec0003800000 */
.L_x_16:
[----:B------:R-:W-:-:S04]  /*1720*/  LOP3.LUT R0, R0, 0x80000000, RZ, 0xc0, !PT ;  /* 0x8000000000007812 */ /* 0x000fc800078ec0ff */
[----:B------:R-:W-:Y:S01]  /*1730*/  LOP3.LUT R0, R0, 0x7f800000, RZ, 0xfc, !PT ;  /* 0x7f80000000007812 */ /* 0x000fe200078efcff */
[----:B------:R-:W-:Y:S06]  /*1740*/  BRA `(.L_x_17) ;  /* 0x0000000000047947 */ /* 0x000fec0003800000 */
.L_x_15:
[----:B------:R-:W-:-:S07]  /*1750*/  LEA R0, R19, R0, 0x17 ;  /* 0x0000000013007211 */ /* 0x000fce00078eb8ff */
.L_x_17:
[----:B------:R-:W-:Y:S05]  /*1760*/  BSYNC.RECONVERGENT B2 ;  /* 0x0000000000027941 */ /* 0x000fea0003800200 */
.L_x_14:
[----:B------:R-:W-:Y:S05]  /*1770*/  BRA `(.L_x_18) ;  /* 0x0000000000207947 */ /* 0x000fea0003800000 */
.L_x_13:
[----:B------:R-:W-:-:S04]  /*1780*/  LOP3.LUT R0, R22, 0x80000000, R29, 0x48, !PT ;  /* 0x8000000016007812 */ /* 0x000fc800078e481d */
[----:B------:R-:W-:Y:S01]  /*1790*/  LOP3.LUT R0, R0, 0x7f800000, RZ, 0xfc, !PT ;  /* 0x7f80000000007812 */ /* 0x000fe200078efcff */
[----:B------:R-:W-:Y:S06]  /*17a0*/  BRA `(.L_x_18) ;  /* 0x0000000000147947 */ /* 0x000fec0003800000 */
.L_x_12:
[----:B------:R-:W-:Y:S01]  /*17b0*/  LOP3.LUT R0, R22, 0x80000000, R29, 0x48, !PT ;  /* 0x8000000016007812 */ /* 0x000fe200078e481d */
[----:B------:R-:W-:Y:S06]  /*17c0*/  BRA `(.L_x_18) ;  /* 0x00000000000c7947 */ /* 0x000fec0003800000 */
.L_x_11:
[----:B------:R-:W0:Y:S01]  /*17d0*/  MUFU.RSQ R0, -QNAN ;  /* 0xffc0000000007908 */ /* 0x000e220000001400 */
[----:B------:R-:W-:Y:S05]  /*17e0*/  BRA `(.L_x_18) ;  /* 0x0000000000047947 */ /* 0x000fea0003800000 */
.L_x_10:
[----:B------:R-:W-:-:S07]  /*17f0*/  FADD.FTZ R0, R29, R22 ;  /* 0x000000161d007221 */ /* 0x000fce0000010000 */
.L_x_18:
[----:B------:R-:W-:Y:S05]  /*1800*/  BSYNC.RECONVERGENT B1 ;  /* 0x0000000000017941 */ /* 0x000fea0003800200 */
.L_x_8:
[----:B------:R-:W-:-:S04]  /*1810*/  HFMA2 R19, -RZ, RZ, 0, 0 ;  /* 0x00000000ff137431 */ /* 0x000fc800000001ff */
[----:B0-----:R-:W-:Y:S05]  /*1820*/  RET.REL.NODEC R18 `(_Z14kernel_forwardiiiPKfS0_S0_S0_Pf) ;  /* 0xffffffe412f47950 */ /* 0x001fea0003c3ffff */
.L_x_19:
[----:B------:R-:W-:-:S00]  /*1830*/  BRA `(.L_x_19) ;  /* 0xfffffffc00fc7947 */ /* 0x000fc0000383ffff */
[----:B------:R-:W-:-:S00]  /*1840*/  NOP ;  /* 0x0000000000007918 */ /* 0x000fc00000000000 */
        /* <DEDUP_REMOVED lines=11> */
.L_x_20:


//--------------------- .nv.shared.reserved.0     --------------------------
	.section	.nv.shared.reserved.0,"aw",@nobits
	.weak		__nv_reservedSMEM_offset_0_alias
	.size		__nv_reservedSMEM_offset_0_alias, 0, 64
	.other		__nv_reservedSMEM_offset_0_alias,@"STO_CUDA_RESERVED_SHARED STV_DEFAULT"
__nv_reservedSMEM_offset_0_alias:
	.zero		0
	.zero		64


//--------------------- .nv.constant0._Z14kernel_forwardiiiPKfS0_S0_S0_Pf --------------------------
	.section	.nv.constant0._Z14kernel_forwardiiiPKfS0_S0_S0_Pf,"a",@progbits
	.sectionflags	@""
	.align	4
.nv.constant0._Z14kernel_forwardiiiPKfS0_S0_S0_Pf:
	.zero		952


//--------------------- SYMBOLS --------------------------

	.type		.nv.reservedSmem.offset0,@object
	.size		.nv.reservedSmem.offset0,0x4
